// auto-generated by cutlass_sweep.gemm — config: {"arch": "sm_100", "cluster_m": 2, "cluster_n": 1, "dtype": "e5m2", "dtype_b": "e5m2", "layout": "nt", "stages": 0, "tile_k": 64, "tile_m": 128, "tile_n": 64}
#include "cutlass/cutlass.h"
#include "cutlass/gemm/collective/collective_builder.hpp"
#include "cutlass/gemm/device/gemm_universal_adapter.h"
#include "cutlass/gemm/kernel/gemm_universal.hpp"
#include "cutlass/epilogue/collective/collective_builder.hpp"

using ElemA = cutlass::float_e5m2_t;
using ElemB = cutlass::float_e5m2_t;
using ElemCD = cutlass::float_e5m2_t;
using Acc  = float;
using TileShape    = cute::Shape<cute::_128, cute::_64, cute::_64>;
using ClusterShape = cute::Shape<cute::_2, cute::_1, cute::_1>;

using CollectiveEpilogue = typename cutlass::epilogue::collective::CollectiveBuilder<
    cutlass::arch::Sm100, cutlass::arch::OpClassTensorOp,
    TileShape, ClusterShape,
    cutlass::epilogue::collective::EpilogueTileAuto,
    Acc, Acc,
    ElemCD, cutlass::layout::RowMajor, 128 / cutlass::sizeof_bits<ElemCD>::value,
    ElemCD, cutlass::layout::RowMajor, 128 / cutlass::sizeof_bits<ElemCD>::value,
    cutlass::epilogue::collective::EpilogueScheduleAuto
  >::CollectiveOp;

using CollectiveMainloop = typename cutlass::gemm::collective::CollectiveBuilder<
    cutlass::arch::Sm100, cutlass::arch::OpClassTensorOp,
    ElemA, cutlass::layout::RowMajor, 128 / cutlass::sizeof_bits<ElemA>::value,
    ElemB, cutlass::layout::ColumnMajor, 128 / cutlass::sizeof_bits<ElemB>::value,
    Acc,
    TileShape, ClusterShape,
    cutlass::gemm::collective::StageCountAutoCarveout<static_cast<int>(sizeof(typename CollectiveEpilogue::SharedStorage))>,
    cutlass::gemm::collective::KernelScheduleAuto
  >::CollectiveOp;

using GemmKernel = cutlass::gemm::kernel::GemmUniversal<
    cute::Shape<int,int,int,int>,
    CollectiveMainloop,
    CollectiveEpilogue
>;
using Gemm = cutlass::gemm::device::GemmUniversalAdapter<GemmKernel>;

// Force the device kernel symbol into the cubin without needing a host main.
auto* _anchor = &cutlass::device_kernel<GemmKernel>;


// ===== COMPILED SASS (sm_100a) =====

	.target	sm_100a

	.elftype	@"ET_EXEC"


//--------------------- .note.nv.tkinfo           --------------------------
	.section	.note.nv.tkinfo,"",@"SHT_NOTE"
	.sectionflags	@"SHF_NOTE_NV_TKINFO"
	.tkinfo
        /*0018*/ 	.word	0x00000002
        /*0030*/ 	.string	""
        /*0030*/ 	.string	"ptxas"
        /*0030*/ 	.string	"Cuda compilation tools, release 13.0, V13.0.88"
        /*0030*/ 	.string	"Build cuda_13.0.r13.0/compiler.36424714_0"
        /*0030*/ 	.string	"-arch sm_100a -m 64 "



//--------------------- .note.nv.cuinfo           --------------------------
	.section	.note.nv.cuinfo,"",@"SHT_NOTE"
	.sectionflags	@"SHF_NOTE_NV_CUINFO"
        /*0018*/ 	.short	0x0002
        /*001a*/ 	.short	0x0064
        /*001c*/ 	.short	0x0082
	.zero		2


//--------------------- .nv.info                  --------------------------
	.section	.nv.info,"",@"SHT_CUDA_INFO"
	.align	4


	//----- nvinfo : EIATTR_REGCOUNT
	.align		4
        /*0000*/ 	.byte	0x04, 0x2f
        /*0002*/ 	.short	(.L_19 - .L_18)
	.align		4
.L_18:
        /*0004*/ 	.word	index@(_ZN7cutlass13device_kernelINS_4gemm6kernel13GemmUniversalIN4cute5tupleIJiiiiEEENS1_10collective13CollectiveMmaINS1_35MainloopSm100TmaUmmaWarpSpecializedILi36ELi2ELi4ENS5_IJNS4_1CILi2EEENSA_ILi1EEESC_EEEEENS5_IJNSA_ILi128EEENSA_ILi64EEESG_EEENS_12float_e5m2_tENS5_IJlSC_lEEESI_SJ_NS4_8TiledMMAINS4_8MMA_AtomIJNS4_10MMA_TraitsINS4_25SM100_MMA_F8F6F4_2x1SM_SSEJSI_SI_fSF_SG_NS4_17integral_constantINS4_4UMMA5MajorELSQ_0EEESR_NSO_INSP_7ScaleInELSS_0EEEST_EEEEEENS4_6LayoutINS5_IJSC_SC_SC_EEENS5_IJNSA_ILi0EEESY_SY_EEEEENS5_IJNS4_10UnderscoreES11_S11_EEEEENS4_18SM100_TMA_2SM_LOADENS4_14ComposedLayoutINS4_7SwizzleILi2ELi4ELi3EEENS4_18smem_ptr_flag_bitsILi8EEENSW_INS5_IJNSA_ILi8EEESG_EEENS5_IJSG_SC_EEEEEEEvNS4_8identityES14_S1E_vS1F_EENS_8epilogue10collective18CollectiveEpilogueINS1H_23Sm100TmaWarpSpecializedILi1ELi1ELi32ELb0ELb0EEEJNS5_IJSG_SG_SG_EEENS5_IJNSW_ISG_SC_EES1N_EEESI_SJ_SI_SJ_NS1H_6fusion15FusionCallbacksIS1L_NS1P_17LinearCombinationISI_fSI_fLNS_15FloatRoundStyleE2EEES1M_S1O_JEEENS4_5SM1004TMEM4LOAD26SM100_TMEM_LOAD_32dp32b32xENS4_13SM90_TMA_LOADES1E_NS4_39AutoVectorizingCopyWithAssumedAlignmentILi128EEENS4_14SM90_TMA_STOREES1E_S21_S21_EEEvvEEEEvNT_6ParamsE)
        /*0008*/ 	.word	0x0000007b


	//----- nvinfo : EIATTR_FRAME_SIZE
	.align		4
.L_19:
        /*000c*/ 	.byte	0x04, 0x11
        /*000e*/ 	.short	(.L_21 - .L_20)
	.align		4
.L_20:
        /*0010*/ 	.word	index@($__internal_2_$__cuda_sm10x_tcgen05_guardrail_trap_unallocated_columns_being_dealloced)
        /*0014*/ 	.word	0x00000000


	//----- nvinfo : EIATTR_FRAME_SIZE
	.align		4
.L_21:
        /*0018*/ 	.byte	0x04, 0x11
        /*001a*/ 	.short	(.L_23 - .L_22)
	.align		4
.L_22:
        /*001c*/ 	.word	index@($__internal_1_$__cuda_sm10x_tcgen05_guardrail_trap_phase_invalid_during_alloc)
        /*0020*/ 	.word	0x00000000


	//----- nvinfo : EIATTR_FRAME_SIZE
	.align		4
.L_23:
        /*0024*/ 	.byte	0x04, 0x11
        /*0026*/ 	.short	(.L_25 - .L_24)
	.align		4
.L_24:
        /*0028*/ 	.word	index@($__internal_0_$__cuda_sm10x_tcgen05_guardrail_trap_col_being_dealloced_not_returned_by_alloc)
        /*002c*/ 	.word	0x00000000


	//----- nvinfo : EIATTR_FRAME_SIZE
	.align		4
.L_25:
        /*0030*/ 	.byte	0x04, 0x11
        /*0032*/ 	.short	(.L_27 - .L_26)
	.align		4
.L_26:
        /*0034*/ 	.word	index@(_ZN7cutlass13device_kernelINS_4gemm6kernel13GemmUniversalIN4cute5tupleIJiiiiEEENS1_10collective13CollectiveMmaINS1_35MainloopSm100TmaUmmaWarpSpecializedILi36ELi2ELi4ENS5_IJNS4_1CILi2EEENSA_ILi1EEESC_EEEEENS5_IJNSA_ILi128EEENSA_ILi64EEESG_EEENS_12float_e5m2_tENS5_IJlSC_lEEESI_SJ_NS4_8TiledMMAINS4_8MMA_AtomIJNS4_10MMA_TraitsINS4_25SM100_MMA_F8F6F4_2x1SM_SSEJSI_SI_fSF_SG_NS4_17integral_constantINS4_4UMMA5MajorELSQ_0EEESR_NSO_INSP_7ScaleInELSS_0EEEST_EEEEEENS4_6LayoutINS5_IJSC_SC_SC_EEENS5_IJNSA_ILi0EEESY_SY_EEEEENS5_IJNS4_10UnderscoreES11_S11_EEEEENS4_18SM100_TMA_2SM_LOADENS4_14ComposedLayoutINS4_7SwizzleILi2ELi4ELi3EEENS4_18smem_ptr_flag_bitsILi8EEENSW_INS5_IJNSA_ILi8EEESG_EEENS5_IJSG_SC_EEEEEEEvNS4_8identityES14_S1E_vS1F_EENS_8epilogue10collective18CollectiveEpilogueINS1H_23Sm100TmaWarpSpecializedILi1ELi1ELi32ELb0ELb0EEEJNS5_IJSG_SG_SG_EEENS5_IJNSW_ISG_SC_EES1N_EEESI_SJ_SI_SJ_NS1H_6fusion15FusionCallbacksIS1L_NS1P_17LinearCombinationISI_fSI_fLNS_15FloatRoundStyleE2EEES1M_S1O_JEEENS4_5SM1004TMEM4LOAD26SM100_TMEM_LOAD_32dp32b32xENS4_13SM90_TMA_LOADES1E_NS4_39AutoVectorizingCopyWithAssumedAlignmentILi128EEENS4_14SM90_TMA_STOREES1E_S21_S21_EEEvvEEEEvNT_6ParamsE)
        /*0038*/ 	.word	0x00000000


	//----- nvinfo : EIATTR_MIN_STACK_SIZE
	.align		4
.L_27:
        /*003c*/ 	.byte	0x04, 0x12
        /*003e*/ 	.short	(.L_29 - .L_28)
	.align		4
.L_28:
        /*0040*/ 	.word	index@(_ZN7cutlass13device_kernelINS_4gemm6kernel13GemmUniversalIN4cute5tupleIJiiiiEEENS1_10collective13CollectiveMmaINS1_35MainloopSm100TmaUmmaWarpSpecializedILi36ELi2ELi4ENS5_IJNS4_1CILi2EEENSA_ILi1EEESC_EEEEENS5_IJNSA_ILi128EEENSA_ILi64EEESG_EEENS_12float_e5m2_tENS5_IJlSC_lEEESI_SJ_NS4_8TiledMMAINS4_8MMA_AtomIJNS4_10MMA_TraitsINS4_25SM100_MMA_F8F6F4_2x1SM_SSEJSI_SI_fSF_SG_NS4_17integral_constantINS4_4UMMA5MajorELSQ_0EEESR_NSO_INSP_7ScaleInELSS_0EEEST_EEEEEENS4_6LayoutINS5_IJSC_SC_SC_EEENS5_IJNSA_ILi0EEESY_SY_EEEEENS5_IJNS4_10UnderscoreES11_S11_EEEEENS4_18SM100_TMA_2SM_LOADENS4_14ComposedLayoutINS4_7SwizzleILi2ELi4ELi3EEENS4_18smem_ptr_flag_bitsILi8EEENSW_INS5_IJNSA_ILi8EEESG_EEENS5_IJSG_SC_EEEEEEEvNS4_8identityES14_S1E_vS1F_EENS_8epilogue10collective18CollectiveEpilogueINS1H_23Sm100TmaWarpSpecializedILi1ELi1ELi32ELb0ELb0EEEJNS5_IJSG_SG_SG_EEENS5_IJNSW_ISG_SC_EES1N_EEESI_SJ_SI_SJ_NS1H_6fusion15FusionCallbacksIS1L_NS1P_17LinearCombinationISI_fSI_fLNS_15FloatRoundStyleE2EEES1M_S1O_JEEENS4_5SM1004TMEM4LOAD26SM100_TMEM_LOAD_32dp32b32xENS4_13SM90_TMA_LOADES1E_NS4_39AutoVectorizingCopyWithAssumedAlignmentILi128EEENS4_14SM90_TMA_STOREES1E_S21_S21_EEEvvEEEEvNT_6ParamsE)
        /*0044*/ 	.word	0x00000000
.L_29:


//--------------------- .nv.compat                --------------------------
	.section	.nv.compat,"",@"SHT_CUDA_COMPAT_INFO"
	.align	4
        /*0000*/ 	.byte	0x02, 0x09, 0x01, 0x00, 0x02, 0x02, 0x02, 0x00, 0x02, 0x05, 0x05, 0x00, 0x03, 0x07, 0x01, 0x01
        /*0010*/ 	.byte	0x02, 0x03, 0x01, 0x00, 0x02, 0x06, 0x01, 0x00, 0x04, 0x0b, 0x08, 0x00, 0x09, 0x00, 0x00, 0x00
        /*0020*/ 	.byte	0x00, 0x00, 0x00, 0x00


//--------------------- .nv.info._ZN7cutlass13device_kernelINS_4gemm6kernel13GemmUniversalIN4cute5tupleIJiiiiEEENS1_10collective13CollectiveMmaINS1_35MainloopSm100TmaUmmaWarpSpecializedILi36ELi2ELi4ENS5_IJNS4_1CILi2EEENSA_ILi1EEESC_EEEEENS5_IJNSA_ILi128EEENSA_ILi64EEESG_EEENS_12float_e5m2_tENS5_IJlSC_lEEESI_SJ_NS4_8TiledMMAINS4_8MMA_AtomIJNS4_10MMA_TraitsINS4_25SM100_MMA_F8F6F4_2x1SM_SSEJSI_SI_fSF_SG_NS4_17integral_constantINS4_4UMMA5MajorELSQ_0EEESR_NSO_INSP_7ScaleInELSS_0EEEST_EEEEEENS4_6LayoutINS5_IJSC_SC_SC_EEENS5_IJNSA_ILi0EEESY_SY_EEEEENS5_IJNS4_10UnderscoreES11_S11_EEEEENS4_18SM100_TMA_2SM_LOADENS4_14ComposedLayoutINS4_7SwizzleILi2ELi4ELi3EEENS4_18smem_ptr_flag_bitsILi8EEENSW_INS5_IJNSA_ILi8EEESG_EEENS5_IJSG_SC_EEEEEEEvNS4_8identityES14_S1E_vS1F_EENS_8epilogue10collective18CollectiveEpilogueINS1H_23Sm100TmaWarpSpecializedILi1ELi1ELi32ELb0ELb0EEEJNS5_IJSG_SG_SG_EEENS5_IJNSW_ISG_SC_EES1N_EEESI_SJ_SI_SJ_NS1H_6fusion15FusionCallbacksIS1L_NS1P_17LinearCombinationISI_fSI_fLNS_15FloatRoundStyleE2EEES1M_S1O_JEEENS4_5SM1004TMEM4LOAD26SM100_TMEM_LOAD_32dp32b32xENS4_13SM90_TMA_LOADES1E_NS4_39AutoVectorizingCopyWithAssumedAlignmentILi128EEENS4_14SM90_TMA_STOREES1E_S21_S21_EEEvvEEEEvNT_6ParamsE --------------------------
	.section	.nv.info._ZN7cutlass13device_kernelINS_4gemm6kernel13GemmUniversalIN4cute5tupleIJiiiiEEENS1_10collective13CollectiveMmaINS1_35MainloopSm100TmaUmmaWarpSpecializedILi36ELi2ELi4ENS5_IJNS4_1CILi2EEENSA_ILi1EEESC_EEEEENS5_IJNSA_ILi128EEENSA_ILi64EEESG_EEENS_12float_e5m2_tENS5_IJlSC_lEEESI_SJ_NS4_8TiledMMAINS4_8MMA_AtomIJNS4_10MMA_TraitsINS4_25SM100_MMA_F8F6F4_2x1SM_SSEJSI_SI_fSF_SG_NS4_17integral_constantINS4_4UMMA5MajorELSQ_0EEESR_NSO_INSP_7ScaleInELSS_0EEEST_EEEEEENS4_6LayoutINS5_IJSC_SC_SC_EEENS5_IJNSA_ILi0EEESY_SY_EEEEENS5_IJNS4_10UnderscoreES11_S11_EEEEENS4_18SM100_TMA_2SM_LOADENS4_14ComposedLayoutINS4_7SwizzleILi2ELi4ELi3EEENS4_18smem_ptr_flag_bitsILi8EEENSW_INS5_IJNSA_ILi8EEESG_EEENS5_IJSG_SC_EEEEEEEvNS4_8identityES14_S1E_vS1F_EENS_8epilogue10collective18CollectiveEpilogueINS1H_23Sm100TmaWarpSpecializedILi1ELi1ELi32ELb0ELb0EEEJNS5_IJSG_SG_SG_EEENS5_IJNSW_ISG_SC_EES1N_EEESI_SJ_SI_SJ_NS1H_6fusion15FusionCallbacksIS1L_NS1P_17LinearCombinationISI_fSI_fLNS_15FloatRoundStyleE2EEES1M_S1O_JEEENS4_5SM1004TMEM4LOAD26SM100_TMEM_LOAD_32dp32b32xENS4_13SM90_TMA_LOADES1E_NS4_39AutoVectorizingCopyWithAssumedAlignmentILi128EEENS4_14SM90_TMA_STOREES1E_S21_S21_EEEvvEEEEvNT_6ParamsE,"",@"SHT_CUDA_INFO"
	.sectionflags	@""
	.align	4


	//----- nvinfo : EIATTR_CUDA_API_VERSION
	.align		4
        /*0000*/ 	.byte	0x04, 0x37
        /*0002*/ 	.short	(.L_31 - .L_30)
.L_30:
        /*0004*/ 	.word	0x00000082


	//----- nvinfo : EIATTR_KPARAM_INFO
	.align		4
.L_31:
        /*0008*/ 	.byte	0x04, 0x17
        /*000a*/ 	.short	(.L_33 - .L_32)
.L_32:
        /*000c*/ 	.word	0x00000000
        /*0010*/ 	.short	0x0000
        /*0012*/ 	.short	0x0000
        /*0014*/ 	.byte	0x00, 0xf0, 0x01, 0x20


	//----- nvinfo : EIATTR_AT_ENTRY_FRAGMENTS
	.align		4
.L_33:
        /*0018*/ 	.byte	0x04, 0x4f
        /*001a*/ 	.short	(.L_35 - .L_34)


	//   ....[0]....
.L_34:
        /*001c*/ 	.word	0x00000007


	//----- nvinfo : EIATTR_RESERVED_SMEM_USED
	.align		4
.L_35:
        /*0020*/ 	.byte	0x01, 0x41
	.zero		2


	//----- nvinfo : EIATTR_SPARSE_MMA_MASK
	.align		4
        /*0024*/ 	.byte	0x03, 0x50
        /*0026*/ 	.short	0x0000


	//----- nvinfo : EIATTR_TCGEN05_2CTA_USED
	.align		4
        /*0028*/ 	.byte	0x01, 0x52
	.zero		2


	//----- nvinfo : EIATTR_MAXREG_COUNT
	.align		4
        /*002c*/ 	.byte	0x03, 0x1b
        /*002e*/ 	.short	0x00ff


	//----- nvinfo : EIATTR_NUM_BARRIERS
	.align		4
        /*0030*/ 	.byte	0x02, 0x4c
        /*0032*/ 	.byte	0x07
	.zero		1


	//----- nvinfo : EIATTR_EXTERNS
	.align		4
        /*0034*/ 	.byte	0x04, 0x0f
        /*0036*/ 	.short	(.L_37 - .L_36)


	//   ....[0]....
	.align		4
.L_36:
        /*0038*/ 	.word	index@(__assertfail)


	//----- nvinfo : EIATTR_MERCURY_ISA_VERSION
	.align		4
.L_37:
        /*003c*/ 	.byte	0x03, 0x5f
        /*003e*/ 	.short	0x0101


	//----- nvinfo : EIATTR_INT_WARP_WIDE_INSTR_OFFSETS
	.align		4
        /*0040*/ 	.byte	0x04, 0x31
        /*0042*/ 	.short	(.L_39 - .L_38)


	//   ....[0]....
.L_38:
        /*0044*/ 	.word	0x000010e0


	//   ....[1]....
        /*0048*/ 	.word	0x00001180


	//   ....[2]....
        /*004c*/ 	.word	0x000024e0


	//   ....[3]....
        /*0050*/ 	.word	0x000054e0


	//   ....[4]....
        /*0054*/ 	.word	0x00005500


	//   ....[5]....
        /*0058*/ 	.word	0x00005530


	//   ....[6]....
        /*005c*/ 	.word	0x00005f40


	//   ....[7]....
        /*0060*/ 	.word	0x00006060


	//----- nvinfo : EIATTR_COOP_GROUP_MASK_REGIDS
	.align		4
.L_39:
        /*0064*/ 	.byte	0x04, 0x29
        /*0066*/ 	.short	(.L_41 - .L_40)


	//   ....[0]....
.L_40:
        /*0068*/ 	.word	0xffffffff


	//   ....[1]....
        /*006c*/ 	.word	0xffffffff


	//   ....[2]....
        /*0070*/ 	.word	0xffffffff


	//   ....[3]....
        /*0074*/ 	.word	0xffffffff


	//   ....[4]....
        /*0078*/ 	.word	0xffffffff


	//   ....[5]....
        /*007c*/ 	.word	0xffffffff


	//   ....[6]....
        /*0080*/ 	.word	0xffffffff


	//   ....[7]....
        /*0084*/ 	.word	0xffffffff


	//   ....[8]....
        /*0088*/ 	.word	0xffffffff


	//   ....[9]....
        /*008c*/ 	.word	0xffffffff


	//   ....[10]....
        /*0090*/ 	.word	0xffffffff


	//   ....[11]....
        /*0094*/ 	.word	0xffffffff


	//   ....[12]....
        /*0098*/ 	.word	0xffffffff


	//   ....[13]....
        /*009c*/ 	.word	0xffffffff


	//----- nvinfo : EIATTR_COOP_GROUP_INSTR_OFFSETS
	.align		4
.L_41:
        /*00a0*/ 	.byte	0x04, 0x28
        /*00a2*/ 	.short	(.L_43 - .L_42)


	//   ....[0]....
.L_42:
        /*00a4*/ 	.word	0x000000c0


	//   ....[1]....
        /*00a8*/ 	.word	0x00000500


	//   ....[2]....
        /*00ac*/ 	.word	0x00000ab0


	//   ....[3]....
        /*00b0*/ 	.word	0x00000be0


	//   ....[4]....
        /*00b4*/ 	.word	0x00000cd0


	//   ....[5]....
        /*00b8*/ 	.word	0x00000e30


	//   ....[6]....
        /*00bc*/ 	.word	0x00000fc0


	//   ....[7]....
        /*00c0*/ 	.word	0x00001200


	//   ....[8]....
        /*00c4*/ 	.word	0x000023c0


	//   ....[9]....
        /*00c8*/ 	.word	0x000043a0


	//   ....[10]....
        /*00cc*/ 	.word	0x00004870


	//   ....[11]....
        /*00d0*/ 	.word	0x000048a0


	//   ....[12]....
        /*00d4*/ 	.word	0x000053e0


	//   ....[13]....
        /*00d8*/ 	.word	0x000055f0


	//----- nvinfo : EIATTR_VRC_CTA_INIT_COUNT
	.align		4
.L_43:
        /*00dc*/ 	.byte	0x02, 0x4a
        /*00de*/ 	.byte	0x80
	.zero		1


	//----- nvinfo : EIATTR_SYSCALL_OFFSETS
	.align		4
        /*00e0*/ 	.byte	0x04, 0x46
        /*00e2*/ 	.short	(.L_45 - .L_44)


	//   ....[0]....
.L_44:
        /*00e4*/ 	.word	0x00006a60


	//   ....[1]....
        /*00e8*/ 	.word	0x00006ba0


	//   ....[2]....
        /*00ec*/ 	.word	0x000072b0


	//----- nvinfo : EIATTR_MBARRIER_INSTR_OFFSETS
	.align		4
.L_45:
        /*00f0*/ 	.byte	0x04, 0x39
        /*00f2*/ 	.short	(.L_47 - .L_46)


	//   ....[0]....
.L_46:
        /*00f4*/ 	.word	0x00000610
        /*00f8*/ 	.word	0x000000ff
        /*00fc*/ 	.word	0x00000000
        /*0100*/ 	.short	0x0100
        /*0102*/ 	.byte	0x08
	.zero		1


	//   ....[1]....
        /*0104*/ 	.word	0x00000620
        /*0108*/ 	.word	0x000000ff
        /*010c*/ 	.word	0x00000120
        /*0110*/ 	.short	0x0100
        /*0112*/ 	.byte	0x08
	.zero		1


	//   ....[2]....
        /*0114*/ 	.word	0x00000630
        /*0118*/ 	.word	0x000000ff
        /*011c*/ 	.word	0x00000008
        /*0120*/ 	.short	0x0100
        /*0122*/ 	.byte	0x08
	.zero		1


	//   ....[3]....
        /*0124*/ 	.word	0x00000640
        /*0128*/ 	.word	0x000000ff
        /*012c*/ 	.word	0x00000128
        /*0130*/ 	.short	0x0100
        /*0132*/ 	.byte	0x08
	.zero		1


	//   ....[4]....
        /*0134*/ 	.word	0x00000650
        /*0138*/ 	.word	0x000000ff
        /*013c*/ 	.word	0x00000010
        /*0140*/ 	.short	0x0100
        /*0142*/ 	.byte	0x08
	.zero		1


	//   ....[5]....
        /*0144*/ 	.word	0x00000660
        /*0148*/ 	.word	0x000000ff
        /*014c*/ 	.word	0x00000130
        /*0150*/ 	.short	0x0100
        /*0152*/ 	.byte	0x08
	.zero		1


	//   ....[6]....
        /*0154*/ 	.word	0x00000670
        /*0158*/ 	.word	0x000000ff
        /*015c*/ 	.word	0x00000018
        /*0160*/ 	.short	0x0100
        /*0162*/ 	.byte	0x08
	.zero		1


	//   ....[7]....
        /*0164*/ 	.word	0x00000680
        /*0168*/ 	.word	0x000000ff
        /*016c*/ 	.word	0x00000138
        /*0170*/ 	.short	0x0100
        /*0172*/ 	.byte	0x08
	.zero		1


	//   ....[8]....
        /*0174*/ 	.word	0x00000690
        /*0178*/ 	.word	0x000000ff
        /*017c*/ 	.word	0x00000020
        /*0180*/ 	.short	0x0100
        /*0182*/ 	.byte	0x08
	.zero		1


	//   ....[9]....
        /*0184*/ 	.word	0x000006a0
        /*0188*/ 	.word	0x000000ff
        /*018c*/ 	.word	0x00000140
        /*0190*/ 	.short	0x0100
        /*0192*/ 	.byte	0x08
	.zero		1


	//   ....[10]....
        /*0194*/ 	.word	0x000006b0
        /*0198*/ 	.word	0x000000ff
        /*019c*/ 	.word	0x00000028
        /*01a0*/ 	.short	0x0100
        /*01a2*/ 	.byte	0x08
	.zero		1


	//   ....[11]....
        /*01a4*/ 	.word	0x000006c0
        /*01a8*/ 	.word	0x000000ff
        /*01ac*/ 	.word	0x00000148
        /*01b0*/ 	.short	0x0100
        /*01b2*/ 	.byte	0x08
	.zero		1


	//   ....[12]....
        /*01b4*/ 	.word	0x000006d0
        /*01b8*/ 	.word	0x000000ff
        /*01bc*/ 	.word	0x00000030
        /*01c0*/ 	.short	0x0100
        /*01c2*/ 	.byte	0x08
	.zero		1


	//   ....[13]....
        /*01c4*/ 	.word	0x000006e0
        /*01c8*/ 	.word	0x000000ff
        /*01cc*/ 	.word	0x00000150
        /*01d0*/ 	.short	0x0100
        /*01d2*/ 	.byte	0x08
	.zero		1


	//   ....[14]....
        /*01d4*/ 	.word	0x000006f0
        /*01d8*/ 	.word	0x000000ff
        /*01dc*/ 	.word	0x00000038
        /*01e0*/ 	.short	0x0100
        /*01e2*/ 	.byte	0x08
	.zero		1


	//   ....[15]....
        /*01e4*/ 	.word	0x00000700
        /*01e8*/ 	.word	0x000000ff
        /*01ec*/ 	.word	0x00000158
        /*01f0*/ 	.short	0x0100
        /*01f2*/ 	.byte	0x08
	.zero		1


	//   ....[16]....
        /*01f4*/ 	.word	0x00000710
        /*01f8*/ 	.word	0x000000ff
        /*01fc*/ 	.word	0x00000040
        /*0200*/ 	.short	0x0100
        /*0202*/ 	.byte	0x08
	.zero		1


	//   ....[17]....
        /*0204*/ 	.word	0x00000720
        /*0208*/ 	.word	0x000000ff
        /*020c*/ 	.word	0x00000160
        /*0210*/ 	.short	0x0100
        /*0212*/ 	.byte	0x08
	.zero		1


	//   ....[18]....
        /*0214*/ 	.word	0x00000730
        /*0218*/ 	.word	0x000000ff
        /*021c*/ 	.word	0x00000048
        /*0220*/ 	.short	0x0100
        /*0222*/ 	.byte	0x08
	.zero		1


	//   ....[19]....
        /*0224*/ 	.word	0x00000740
        /*0228*/ 	.word	0x000000ff
        /*022c*/ 	.word	0x00000168
        /*0230*/ 	.short	0x0100
        /*0232*/ 	.byte	0x08
	.zero		1


	//   ....[20]....
        /*0234*/ 	.word	0x00000750
        /*0238*/ 	.word	0x000000ff
        /*023c*/ 	.word	0x00000050
        /*0240*/ 	.short	0x0100
        /*0242*/ 	.byte	0x08
	.zero		1


	//   ....[21]....
        /*0244*/ 	.word	0x00000760
        /*0248*/ 	.word	0x000000ff
        /*024c*/ 	.word	0x00000170
        /*0250*/ 	.short	0x0100
        /*0252*/ 	.byte	0x08
	.zero		1


	//   ....[22]....
        /*0254*/ 	.word	0x00000770
        /*0258*/ 	.word	0x000000ff
        /*025c*/ 	.word	0x00000058
        /*0260*/ 	.short	0x0100
        /*0262*/ 	.byte	0x08
	.zero		1


	//   ....[23]....
        /*0264*/ 	.word	0x00000780
        /*0268*/ 	.word	0x000000ff
        /*026c*/ 	.word	0x00000178
        /*0270*/ 	.short	0x0100
        /*0272*/ 	.byte	0x08
	.zero		1


	//   ....[24]....
        /*0274*/ 	.word	0x00000790
        /*0278*/ 	.word	0x000000ff
        /*027c*/ 	.word	0x00000060
        /*0280*/ 	.short	0x0100
        /*0282*/ 	.byte	0x08
	.zero		1


	//   ....[25]....
        /*0284*/ 	.word	0x000007a0
        /*0288*/ 	.word	0x000000ff
        /*028c*/ 	.word	0x00000180
        /*0290*/ 	.short	0x0100
        /*0292*/ 	.byte	0x08
	.zero		1


	//   ....[26]....
        /*0294*/ 	.word	0x000007b0
        /*0298*/ 	.word	0x000000ff
        /*029c*/ 	.word	0x00000068
        /*02a0*/ 	.short	0x0100
        /*02a2*/ 	.byte	0x08
	.zero		1


	//   ....[27]....
        /*02a4*/ 	.word	0x000007c0
        /*02a8*/ 	.word	0x000000ff
        /*02ac*/ 	.word	0x00000188
        /*02b0*/ 	.short	0x0100
        /*02b2*/ 	.byte	0x08
	.zero		1


	//   ....[28]....
        /*02b4*/ 	.word	0x000007d0
        /*02b8*/ 	.word	0x000000ff
        /*02bc*/ 	.word	0x00000070
        /*02c0*/ 	.short	0x0100
        /*02c2*/ 	.byte	0x08
	.zero		1


	//   ....[29]....
        /*02c4*/ 	.word	0x000007e0
        /*02c8*/ 	.word	0x000000ff
        /*02cc*/ 	.word	0x00000190
        /*02d0*/ 	.short	0x0100
        /*02d2*/ 	.byte	0x08
	.zero		1


	//   ....[30]....
        /*02d4*/ 	.word	0x000007f0
        /*02d8*/ 	.word	0x000000ff
        /*02dc*/ 	.word	0x00000078
        /*02e0*/ 	.short	0x0100
        /*02e2*/ 	.byte	0x08
	.zero		1


	//   ....[31]....
        /*02e4*/ 	.word	0x00000800
        /*02e8*/ 	.word	0x000000ff
        /*02ec*/ 	.word	0x00000198
        /*02f0*/ 	.short	0x0100
        /*02f2*/ 	.byte	0x08
	.zero		1


	//   ....[32]....
        /*02f4*/ 	.word	0x00000810
        /*02f8*/ 	.word	0x000000ff
        /*02fc*/ 	.word	0x00000080
        /*0300*/ 	.short	0x0100
        /*0302*/ 	.byte	0x08
	.zero		1


	//   ....[33]....
        /*0304*/ 	.word	0x00000820
        /*0308*/ 	.word	0x000000ff
        /*030c*/ 	.word	0x000001a0
        /*0310*/ 	.short	0x0100
        /*0312*/ 	.byte	0x08
	.zero		1


	//   ....[34]....
        /*0314*/ 	.word	0x00000830
        /*0318*/ 	.word	0x000000ff
        /*031c*/ 	.word	0x00000088
        /*0320*/ 	.short	0x0100
        /*0322*/ 	.byte	0x08
	.zero		1


	//   ....[35]....
        /*0324*/ 	.word	0x00000840
        /*0328*/ 	.word	0x000000ff
        /*032c*/ 	.word	0x000001a8
        /*0330*/ 	.short	0x0100
        /*0332*/ 	.byte	0x08
	.zero		1


	//   ....[36]....
        /*0334*/ 	.word	0x00000850
        /*0338*/ 	.word	0x000000ff
        /*033c*/ 	.word	0x00000090
        /*0340*/ 	.short	0x0100
        /*0342*/ 	.byte	0x08
	.zero		1


	//   ....[37]....
        /*0344*/ 	.word	0x00000860
        /*0348*/ 	.word	0x000000ff
        /*034c*/ 	.word	0x000001b0
        /*0350*/ 	.short	0x0100
        /*0352*/ 	.byte	0x08
	.zero		1


	//   ....[38]....
        /*0354*/ 	.word	0x00000870
        /*0358*/ 	.word	0x000000ff
        /*035c*/ 	.word	0x00000098
        /*0360*/ 	.short	0x0100
        /*0362*/ 	.byte	0x08
	.zero		1


	//   ....[39]....
        /*0364*/ 	.word	0x00000880
        /*0368*/ 	.word	0x000000ff
        /*036c*/ 	.word	0x000001b8
        /*0370*/ 	.short	0x0100
        /*0372*/ 	.byte	0x08
	.zero		1


	//   ....[40]....
        /*0374*/ 	.word	0x00000890
        /*0378*/ 	.word	0x000000ff
        /*037c*/ 	.word	0x000000a0
        /*0380*/ 	.short	0x0100
        /*0382*/ 	.byte	0x08
	.zero		1


	//   ....[41]....
        /*0384*/ 	.word	0x000008a0
        /*0388*/ 	.word	0x000000ff
        /*038c*/ 	.word	0x000001c0
        /*0390*/ 	.short	0x0100
        /*0392*/ 	.byte	0x08
	.zero		1


	//   ....[42]....
        /*0394*/ 	.word	0x000008b0
        /*0398*/ 	.word	0x000000ff
        /*039c*/ 	.word	0x000000a8
        /*03a0*/ 	.short	0x0100
        /*03a2*/ 	.byte	0x08
	.zero		1


	//   ....[43]....
        /*03a4*/ 	.word	0x000008c0
        /*03a8*/ 	.word	0x000000ff
        /*03ac*/ 	.word	0x000001c8
        /*03b0*/ 	.short	0x0100
        /*03b2*/ 	.byte	0x08
	.zero		1


	//   ....[44]....
        /*03b4*/ 	.word	0x000008d0
        /*03b8*/ 	.word	0x000000ff
        /*03bc*/ 	.word	0x000000b0
        /*03c0*/ 	.short	0x0100
        /*03c2*/ 	.byte	0x08
	.zero		1


	//   ....[45]....
        /*03c4*/ 	.word	0x000008e0
        /*03c8*/ 	.word	0x000000ff
        /*03cc*/ 	.word	0x000001d0
        /*03d0*/ 	.short	0x0100
        /*03d2*/ 	.byte	0x08
	.zero		1


	//   ....[46]....
        /*03d4*/ 	.word	0x000008f0
        /*03d8*/ 	.word	0x000000ff
        /*03dc*/ 	.word	0x000000b8
        /*03e0*/ 	.short	0x0100
        /*03e2*/ 	.byte	0x08
	.zero		1


	//   ....[47]....
        /*03e4*/ 	.word	0x00000900
        /*03e8*/ 	.word	0x000000ff
        /*03ec*/ 	.word	0x000001d8
        /*03f0*/ 	.short	0x0100
        /*03f2*/ 	.byte	0x08
	.zero		1


	//   ....[48]....
        /*03f4*/ 	.word	0x00000910
        /*03f8*/ 	.word	0x000000ff
        /*03fc*/ 	.word	0x000000c0
        /*0400*/ 	.short	0x0100
        /*0402*/ 	.byte	0x08
	.zero		1


	//   ....[49]....
        /*0404*/ 	.word	0x00000920
        /*0408*/ 	.word	0x000000ff
        /*040c*/ 	.word	0x000001e0
        /*0410*/ 	.short	0x0100
        /*0412*/ 	.byte	0x08
	.zero		1


	//   ....[50]....
        /*0414*/ 	.word	0x00000930
        /*0418*/ 	.word	0x000000ff
        /*041c*/ 	.word	0x000000c8
        /*0420*/ 	.short	0x0100
        /*0422*/ 	.byte	0x08
	.zero		1


	//   ....[51]....
        /*0424*/ 	.word	0x00000940
        /*0428*/ 	.word	0x000000ff
        /*042c*/ 	.word	0x000001e8
        /*0430*/ 	.short	0x0100
        /*0432*/ 	.byte	0x08
	.zero		1


	//   ....[52]....
        /*0434*/ 	.word	0x00000950
        /*0438*/ 	.word	0x000000ff
        /*043c*/ 	.word	0x000000d0
        /*0440*/ 	.short	0x0100
        /*0442*/ 	.byte	0x08
	.zero		1


	//   ....[53]....
        /*0444*/ 	.word	0x00000960
        /*0448*/ 	.word	0x000000ff
        /*044c*/ 	.word	0x000001f0
        /*0450*/ 	.short	0x0100
        /*0452*/ 	.byte	0x08
	.zero		1


	//   ....[54]....
        /*0454*/ 	.word	0x00000970
        /*0458*/ 	.word	0x000000ff
        /*045c*/ 	.word	0x000000d8
        /*0460*/ 	.short	0x0100
        /*0462*/ 	.byte	0x08
	.zero		1


	//   ....[55]....
        /*0464*/ 	.word	0x00000980
        /*0468*/ 	.word	0x000000ff
        /*046c*/ 	.word	0x000001f8
        /*0470*/ 	.short	0x0100
        /*0472*/ 	.byte	0x08
	.zero		1


	//   ....[56]....
        /*0474*/ 	.word	0x00000990
        /*0478*/ 	.word	0x000000ff
        /*047c*/ 	.word	0x000000e0
        /*0480*/ 	.short	0x0100
        /*0482*/ 	.byte	0x08
	.zero		1


	//   ....[57]....
        /*0484*/ 	.word	0x000009a0
        /*0488*/ 	.word	0x000000ff
        /*048c*/ 	.word	0x00000200
        /*0490*/ 	.short	0x0100
        /*0492*/ 	.byte	0x08
	.zero		1


	//   ....[58]....
        /*0494*/ 	.word	0x000009b0
        /*0498*/ 	.word	0x000000ff
        /*049c*/ 	.word	0x000000e8
        /*04a0*/ 	.short	0x0100
        /*04a2*/ 	.byte	0x08
	.zero		1


	//   ....[59]....
        /*04a4*/ 	.word	0x000009c0
        /*04a8*/ 	.word	0x000000ff
        /*04ac*/ 	.word	0x00000208
        /*04b0*/ 	.short	0x0100
        /*04b2*/ 	.byte	0x08
	.zero		1


	//   ....[60]....
        /*04b4*/ 	.word	0x000009d0
        /*04b8*/ 	.word	0x000000ff
        /*04bc*/ 	.word	0x000000f0
        /*04c0*/ 	.short	0x0100
        /*04c2*/ 	.byte	0x08
	.zero		1


	//   ....[61]....
        /*04c4*/ 	.word	0x000009e0
        /*04c8*/ 	.word	0x000000ff
        /*04cc*/ 	.word	0x00000210
        /*04d0*/ 	.short	0x0100
        /*04d2*/ 	.byte	0x08
	.zero		1


	//   ....[62]....
        /*04d4*/ 	.word	0x000009f0
        /*04d8*/ 	.word	0x000000ff
        /*04dc*/ 	.word	0x000000f8
        /*04e0*/ 	.short	0x0100
        /*04e2*/ 	.byte	0x08
	.zero		1


	//   ....[63]....
        /*04e4*/ 	.word	0x00000a00
        /*04e8*/ 	.word	0x000000ff
        /*04ec*/ 	.word	0x00000218
        /*04f0*/ 	.short	0x0100
        /*04f2*/ 	.byte	0x08
	.zero		1


	//   ....[64]....
        /*04f4*/ 	.word	0x00000a10
        /*04f8*/ 	.word	0x000000ff
        /*04fc*/ 	.word	0x00000100
        /*0500*/ 	.short	0x0100
        /*0502*/ 	.byte	0x08
	.zero		1


	//   ....[65]....
        /*0504*/ 	.word	0x00000a20
        /*0508*/ 	.word	0x000000ff
        /*050c*/ 	.word	0x00000220
        /*0510*/ 	.short	0x0100
        /*0512*/ 	.byte	0x08
	.zero		1


	//   ....[66]....
        /*0514*/ 	.word	0x00000a30
        /*0518*/ 	.word	0x000000ff
        /*051c*/ 	.word	0x00000108
        /*0520*/ 	.short	0x0100
        /*0522*/ 	.byte	0x08
	.zero		1


	//   ....[67]....
        /*0524*/ 	.word	0x00000a40
        /*0528*/ 	.word	0x000000ff
        /*052c*/ 	.word	0x00000228
        /*0530*/ 	.short	0x0100
        /*0532*/ 	.byte	0x08
	.zero		1


	//   ....[68]....
        /*0534*/ 	.word	0x00000a50
        /*0538*/ 	.word	0x000000ff
        /*053c*/ 	.word	0x00000110
        /*0540*/ 	.short	0x0100
        /*0542*/ 	.byte	0x08
	.zero		1


	//   ....[69]....
        /*0544*/ 	.word	0x00000a60
        /*0548*/ 	.word	0x000000ff
        /*054c*/ 	.word	0x00000230
        /*0550*/ 	.short	0x0100
        /*0552*/ 	.byte	0x08
	.zero		1


	//   ....[70]....
        /*0554*/ 	.word	0x00000a70
        /*0558*/ 	.word	0x000000ff
        /*055c*/ 	.word	0x00000118
        /*0560*/ 	.short	0x0100
        /*0562*/ 	.byte	0x08
	.zero		1


	//   ....[71]....
        /*0564*/ 	.word	0x00000a80
        /*0568*/ 	.word	0x000000ff
        /*056c*/ 	.word	0x00000238
        /*0570*/ 	.short	0x0100
        /*0572*/ 	.byte	0x08
	.zero		1


	//   ....[72]....
        /*0574*/ 	.word	0x00000bb0
        /*0578*/ 	.word	0x000000ff
        /*057c*/ 	.word	0x00000240
        /*0580*/ 	.short	0x0100
        /*0582*/ 	.byte	0x09
	.zero		1


	//   ....[73]....
        /*0584*/ 	.word	0x00000bc0
        /*0588*/ 	.word	0x000000ff
        /*058c*/ 	.word	0x00000248
        /*0590*/ 	.short	0x0100
        /*0592*/ 	.byte	0x09
	.zero		1


	//   ....[74]....
        /*0594*/ 	.word	0x00000ca0
        /*0598*/ 	.word	0x000000ff
        /*059c*/ 	.word	0x00000250
        /*05a0*/ 	.short	0x0100
        /*05a2*/ 	.byte	0x08
	.zero		1


	//   ....[75]....
        /*05a4*/ 	.word	0x00000cb0
        /*05a8*/ 	.word	0x000000ff
        /*05ac*/ 	.word	0x00000258
        /*05b0*/ 	.short	0x0100
        /*05b2*/ 	.byte	0x08
	.zero		1


	//   ....[76]....
        /*05b4*/ 	.word	0x00000de0
        /*05b8*/ 	.word	0x000000ff
        /*05bc*/ 	.word	0x00000260
        /*05c0*/ 	.short	0x0100
        /*05c2*/ 	.byte	0x08
	.zero		1


	//   ....[77]....
        /*05c4*/ 	.word	0x00000df0
        /*05c8*/ 	.word	0x000000ff
        /*05cc*/ 	.word	0x00000270
        /*05d0*/ 	.short	0x0100
        /*05d2*/ 	.byte	0x08
	.zero		1


	//   ....[78]....
        /*05d4*/ 	.word	0x00000e00
        /*05d8*/ 	.word	0x000000ff
        /*05dc*/ 	.word	0x00000268
        /*05e0*/ 	.short	0x0100
        /*05e2*/ 	.byte	0x08
	.zero		1


	//   ....[79]....
        /*05e4*/ 	.word	0x00000e10
        /*05e8*/ 	.word	0x000000ff
        /*05ec*/ 	.word	0x00000278
        /*05f0*/ 	.short	0x0100
        /*05f2*/ 	.byte	0x08
	.zero		1


	//   ....[80]....
        /*05f4*/ 	.word	0x00000f30
        /*05f8*/ 	.word	0x000000ff
        /*05fc*/ 	.word	0x00000280
        /*0600*/ 	.short	0x0100
        /*0602*/ 	.byte	0x09
	.zero		1


	//   ....[81]....
        /*0604*/ 	.word	0x00000f40
        /*0608*/ 	.word	0x000000ff
        /*060c*/ 	.word	0x000002a0
        /*0610*/ 	.short	0x0100
        /*0612*/ 	.byte	0x09
	.zero		1


	//   ....[82]....
        /*0614*/ 	.word	0x00000f50
        /*0618*/ 	.word	0x000000ff
        /*061c*/ 	.word	0x00000288
        /*0620*/ 	.short	0x0100
        /*0622*/ 	.byte	0x09
	.zero		1


	//   ....[83]....
        /*0624*/ 	.word	0x00000f60
        /*0628*/ 	.word	0x000000ff
        /*062c*/ 	.word	0x000002a8
        /*0630*/ 	.short	0x0100
        /*0632*/ 	.byte	0x09
	.zero		1


	//   ....[84]....
        /*0634*/ 	.word	0x00000f70
        /*0638*/ 	.word	0x000000ff
        /*063c*/ 	.word	0x00000290
        /*0640*/ 	.short	0x0100
        /*0642*/ 	.byte	0x09
	.zero		1


	//   ....[85]....
        /*0644*/ 	.word	0x00000f80
        /*0648*/ 	.word	0x000000ff
        /*064c*/ 	.word	0x000002b0
        /*0650*/ 	.short	0x0100
        /*0652*/ 	.byte	0x09
	.zero		1


	//   ....[86]....
        /*0654*/ 	.word	0x00000f90
        /*0658*/ 	.word	0x000000ff
        /*065c*/ 	.word	0x00000298
        /*0660*/ 	.short	0x0100
        /*0662*/ 	.byte	0x09
	.zero		1


	//   ....[87]....
        /*0664*/ 	.word	0x00000fa0
        /*0668*/ 	.word	0x000000ff
        /*066c*/ 	.word	0x000002b8
        /*0670*/ 	.short	0x0100
        /*0672*/ 	.byte	0x09
	.zero		1


	//   ....[88]....
        /*0674*/ 	.word	0x00001090
        /*0678*/ 	.word	0x000000ff
        /*067c*/ 	.word	0x000002c0
        /*0680*/ 	.short	0x0100
        /*0682*/ 	.byte	0x08
	.zero		1


	//   ....[89]....
        /*0684*/ 	.word	0x000010a0
        /*0688*/ 	.word	0x000000ff
        /*068c*/ 	.word	0x000002d0
        /*0690*/ 	.short	0x0100
        /*0692*/ 	.byte	0x08
	.zero		1


	//   ....[90]....
        /*0694*/ 	.word	0x000010b0
        /*0698*/ 	.word	0x000000ff
        /*069c*/ 	.word	0x000002c8
        /*06a0*/ 	.short	0x0100
        /*06a2*/ 	.byte	0x08
	.zero		1


	//   ....[91]....
        /*06a4*/ 	.word	0x000010c0
        /*06a8*/ 	.word	0x000000ff
        /*06ac*/ 	.word	0x000002d8
        /*06b0*/ 	.short	0x0100
        /*06b2*/ 	.byte	0x08
	.zero		1


	//   ....[92]....
        /*06b4*/ 	.word	0x000011b0
        /*06b8*/ 	.word	0x000000ff
        /*06bc*/ 	.word	0x000002e0
        /*06c0*/ 	.short	0x0100
        /*06c2*/ 	.byte	0x06
	.zero		1


	//   ....[93]....
        /*06c4*/ 	.word	0x00001bc0
        /*06c8*/ 	.word	0x00000003
        /*06cc*/ 	.word	0x000002d0
        /*06d0*/ 	.short	0x010a
        /*06d2*/ 	.byte	0xff
	.zero		1


	//   ....[94]....
        /*06d4*/ 	.word	0x00001bf0
        /*06d8*/ 	.word	0x00000003
        /*06dc*/ 	.word	0x000002c0
        /*06e0*/ 	.short	0x0101
        /*06e2*/ 	.byte	0xff
	.zero		1


	//   ....[95]....
        /*06e4*/ 	.word	0x00001cf0
        /*06e8*/ 	.word	0x000000ff
        /*06ec*/ 	.word	0x00000120
        /*06f0*/ 	.short	0x010a
        /*06f2*/ 	.byte	0x08
	.zero		1


	//   ....[96]....
        /*06f4*/ 	.word	0x00001dc0
        /*06f8*/ 	.word	0x000000ff
        /*06fc*/ 	.word	0x00000120
        /*0700*/ 	.short	0x010a
        /*0702*/ 	.byte	0x21
	.zero		1


	//   ....[97]....
        /*0704*/ 	.word	0x00001f70
        /*0708*/ 	.word	0x000000ff
        /*070c*/ 	.word	0x00000120
        /*0710*/ 	.short	0x010a
        /*0712*/ 	.byte	0x08
	.zero		1


	//   ....[98]....
        /*0714*/ 	.word	0x00002070
        /*0718*/ 	.word	0x000000ff
        /*071c*/ 	.word	0x00000258
        /*0720*/ 	.short	0x0101
        /*0722*/ 	.byte	0x04
	.zero		1


	//   ....[99]....
        /*0724*/ 	.word	0x00002090
        /*0728*/ 	.word	0x000000ff
        /*072c*/ 	.word	0x00000120
        /*0730*/ 	.short	0x010a
        /*0732*/ 	.byte	0x08
	.zero		1


	//   ....[100]....
        /*0734*/ 	.word	0x00002110
        /*0738*/ 	.word	0x000000ff
        /*073c*/ 	.word	0x00000120
        /*0740*/ 	.short	0x010a
        /*0742*/ 	.byte	0x11
	.zero		1


	//   ....[101]....
        /*0744*/ 	.word	0x000022a0
        /*0748*/ 	.word	0x000000ff
        /*074c*/ 	.word	0x00000120
        /*0750*/ 	.short	0x010a
        /*0752*/ 	.byte	0x08
	.zero		1


	//   ....[102]....
        /*0754*/ 	.word	0x000023f0
        /*0758*/ 	.word	0x00000002
        /*075c*/ 	.word	0x00000260
        /*0760*/ 	.short	0x010a
        /*0762*/ 	.byte	0xff
	.zero		1


	//   ....[103]....
        /*0764*/ 	.word	0x000024b0
        /*0768*/ 	.word	0x00000002
        /*076c*/ 	.word	0x00000000
        /*0770*/ 	.short	0x0101
        /*0772*/ 	.byte	0xff
	.zero		1


	//   ....[104]....
        /*0774*/ 	.word	0x00002a10
        /*0778*/ 	.word	0x000000ff
        /*077c*/ 	.word	0x00000000
        /*0780*/ 	.short	0x010a
        /*0782*/ 	.byte	0x05
	.zero		1


	//   ....[105]....
        /*0784*/ 	.word	0x00002aa0
        /*0788*/ 	.word	0x000000ff
        /*078c*/ 	.word	0x00000000
        /*0790*/ 	.short	0x010a
        /*0792*/ 	.byte	0x05
	.zero		1


	//   ....[106]....
        /*0794*/ 	.word	0x00002b30
        /*0798*/ 	.word	0x000000ff
        /*079c*/ 	.word	0x00000000
        /*07a0*/ 	.short	0x010a
        /*07a2*/ 	.byte	0x05
	.zero		1


	//   ....[107]....
        /*07a4*/ 	.word	0x00002bc0
        /*07a8*/ 	.word	0x000000ff
        /*07ac*/ 	.word	0x00000000
        /*07b0*/ 	.short	0x010a
        /*07b2*/ 	.byte	0x05
	.zero		1


	//   ....[108]....
        /*07b4*/ 	.word	0x00002c50
        /*07b8*/ 	.word	0x000000ff
        /*07bc*/ 	.word	0x00000000
        /*07c0*/ 	.short	0x010a
        /*07c2*/ 	.byte	0x05
	.zero		1


	//   ....[109]....
        /*07c4*/ 	.word	0x00002ce0
        /*07c8*/ 	.word	0x000000ff
        /*07cc*/ 	.word	0x00000000
        /*07d0*/ 	.short	0x010a
        /*07d2*/ 	.byte	0x05
	.zero		1


	//   ....[110]....
        /*07d4*/ 	.word	0x00002d70
        /*07d8*/ 	.word	0x000000ff
        /*07dc*/ 	.word	0x00000000
        /*07e0*/ 	.short	0x010a
        /*07e2*/ 	.byte	0x05
	.zero		1


	//   ....[111]....
        /*07e4*/ 	.word	0x00002e00
        /*07e8*/ 	.word	0x000000ff
        /*07ec*/ 	.word	0x00000000
        /*07f0*/ 	.short	0x010a
        /*07f2*/ 	.byte	0x05
	.zero		1


	//   ....[112]....
        /*07f4*/ 	.word	0x00002e90
        /*07f8*/ 	.word	0x000000ff
        /*07fc*/ 	.word	0x00000000
        /*0800*/ 	.short	0x010a
        /*0802*/ 	.byte	0x05
	.zero		1


	//   ....[113]....
        /*0804*/ 	.word	0x00002f20
        /*0808*/ 	.word	0x000000ff
        /*080c*/ 	.word	0x00000000
        /*0810*/ 	.short	0x010a
        /*0812*/ 	.byte	0x05
	.zero		1


	//   ....[114]....
        /*0814*/ 	.word	0x00002fb0
        /*0818*/ 	.word	0x000000ff
        /*081c*/ 	.word	0x00000000
        /*0820*/ 	.short	0x010a
        /*0822*/ 	.byte	0x05
	.zero		1


	//   ....[115]....
        /*0824*/ 	.word	0x00003040
        /*0828*/ 	.word	0x000000ff
        /*082c*/ 	.word	0x00000000
        /*0830*/ 	.short	0x010a
        /*0832*/ 	.byte	0x05
	.zero		1


	//   ....[116]....
        /*0834*/ 	.word	0x000030d0
        /*0838*/ 	.word	0x000000ff
        /*083c*/ 	.word	0x00000000
        /*0840*/ 	.short	0x010a
        /*0842*/ 	.byte	0x05
	.zero		1


	//   ....[117]....
        /*0844*/ 	.word	0x00003160
        /*0848*/ 	.word	0x000000ff
        /*084c*/ 	.word	0x00000000
        /*0850*/ 	.short	0x010a
        /*0852*/ 	.byte	0x05
	.zero		1


	//   ....[118]....
        /*0854*/ 	.word	0x000031f0
        /*0858*/ 	.word	0x000000ff
        /*085c*/ 	.word	0x00000000
        /*0860*/ 	.short	0x010a
        /*0862*/ 	.byte	0x05
	.zero		1


	//   ....[119]....
        /*0864*/ 	.word	0x00003280
        /*0868*/ 	.word	0x000000ff
        /*086c*/ 	.word	0x00000000
        /*0870*/ 	.short	0x010a
        /*0872*/ 	.byte	0x05
	.zero		1


	//   ....[120]....
        /*0874*/ 	.word	0x00003310
        /*0878*/ 	.word	0x000000ff
        /*087c*/ 	.word	0x00000000
        /*0880*/ 	.short	0x010a
        /*0882*/ 	.byte	0x05
	.zero		1


	//   ....[121]....
        /*0884*/ 	.word	0x000033a0
        /*0888*/ 	.word	0x000000ff
        /*088c*/ 	.word	0x00000000
        /*0890*/ 	.short	0x010a
        /*0892*/ 	.byte	0x05
	.zero		1


	//   ....[122]....
        /*0894*/ 	.word	0x00003430
        /*0898*/ 	.word	0x000000ff
        /*089c*/ 	.word	0x00000000
        /*08a0*/ 	.short	0x010a
        /*08a2*/ 	.byte	0x05
	.zero		1


	//   ....[123]....
        /*08a4*/ 	.word	0x000034c0
        /*08a8*/ 	.word	0x000000ff
        /*08ac*/ 	.word	0x00000000
        /*08b0*/ 	.short	0x010a
        /*08b2*/ 	.byte	0x05
	.zero		1


	//   ....[124]....
        /*08b4*/ 	.word	0x00003550
        /*08b8*/ 	.word	0x000000ff
        /*08bc*/ 	.word	0x00000000
        /*08c0*/ 	.short	0x010a
        /*08c2*/ 	.byte	0x05
	.zero		1


	//   ....[125]....
        /*08c4*/ 	.word	0x000035e0
        /*08c8*/ 	.word	0x000000ff
        /*08cc*/ 	.word	0x00000000
        /*08d0*/ 	.short	0x010a
        /*08d2*/ 	.byte	0x05
	.zero		1


	//   ....[126]....
        /*08d4*/ 	.word	0x00003670
        /*08d8*/ 	.word	0x000000ff
        /*08dc*/ 	.word	0x00000000
        /*08e0*/ 	.short	0x010a
        /*08e2*/ 	.byte	0x05
	.zero		1


	//   ....[127]....
        /*08e4*/ 	.word	0x00003700
        /*08e8*/ 	.word	0x000000ff
        /*08ec*/ 	.word	0x00000000
        /*08f0*/ 	.short	0x010a
        /*08f2*/ 	.byte	0x05
	.zero		1


	//   ....[128]....
        /*08f4*/ 	.word	0x00003790
        /*08f8*/ 	.word	0x000000ff
        /*08fc*/ 	.word	0x00000000
        /*0900*/ 	.short	0x010a
        /*0902*/ 	.byte	0x05
	.zero		1


	//   ....[129]....
        /*0904*/ 	.word	0x00003820
        /*0908*/ 	.word	0x000000ff
        /*090c*/ 	.word	0x00000000
        /*0910*/ 	.short	0x010a
        /*0912*/ 	.byte	0x05
	.zero		1


	//   ....[130]....
        /*0914*/ 	.word	0x000038b0
        /*0918*/ 	.word	0x000000ff
        /*091c*/ 	.word	0x00000000
        /*0920*/ 	.short	0x010a
        /*0922*/ 	.byte	0x05
	.zero		1


	//   ....[131]....
        /*0924*/ 	.word	0x00003940
        /*0928*/ 	.word	0x000000ff
        /*092c*/ 	.word	0x00000000
        /*0930*/ 	.short	0x010a
        /*0932*/ 	.byte	0x05
	.zero		1


	//   ....[132]....
        /*0934*/ 	.word	0x000039d0
        /*0938*/ 	.word	0x000000ff
        /*093c*/ 	.word	0x00000000
        /*0940*/ 	.short	0x010a
        /*0942*/ 	.byte	0x05
	.zero		1


	//   ....[133]....
        /*0944*/ 	.word	0x00003a60
        /*0948*/ 	.word	0x000000ff
        /*094c*/ 	.word	0x00000000
        /*0950*/ 	.short	0x010a
        /*0952*/ 	.byte	0x05
	.zero		1


	//   ....[134]....
        /*0954*/ 	.word	0x00003af0
        /*0958*/ 	.word	0x000000ff
        /*095c*/ 	.word	0x00000000
        /*0960*/ 	.short	0x010a
        /*0962*/ 	.byte	0x05
	.zero		1


	//   ....[135]....
        /*0964*/ 	.word	0x00003b80
        /*0968*/ 	.word	0x000000ff
        /*096c*/ 	.word	0x00000000
        /*0970*/ 	.short	0x010a
        /*0972*/ 	.byte	0x05
	.zero		1


	//   ....[136]....
        /*0974*/ 	.word	0x00003c10
        /*0978*/ 	.word	0x000000ff
        /*097c*/ 	.word	0x00000000
        /*0980*/ 	.short	0x010a
        /*0982*/ 	.byte	0x05
	.zero		1


	//   ....[137]....
        /*0984*/ 	.word	0x00003ca0
        /*0988*/ 	.word	0x000000ff
        /*098c*/ 	.word	0x00000000
        /*0990*/ 	.short	0x010a
        /*0992*/ 	.byte	0x05
	.zero		1


	//   ....[138]....
        /*0994*/ 	.word	0x00003d30
        /*0998*/ 	.word	0x000000ff
        /*099c*/ 	.word	0x00000000
        /*09a0*/ 	.short	0x010a
        /*09a2*/ 	.byte	0x05
	.zero		1


	//   ....[139]....
        /*09a4*/ 	.word	0x00003dd0
        /*09a8*/ 	.word	0x00000000
        /*09ac*/ 	.word	0x00000000
        /*09b0*/ 	.short	0x010a
        /*09b2*/ 	.byte	0xff
	.zero		1


	//   ....[140]....
        /*09b4*/ 	.word	0x00003f00
        /*09b8*/ 	.word	0x00000000
        /*09bc*/ 	.word	0x000002c0
        /*09c0*/ 	.short	0x010a
        /*09c2*/ 	.byte	0xff
	.zero		1


	//   ....[141]....
        /*09c4*/ 	.word	0x00003f70
        /*09c8*/ 	.word	0x00000004
        /*09cc*/ 	.word	0x00000000
        /*09d0*/ 	.short	0x0101
        /*09d2*/ 	.byte	0xff
	.zero		1


	//   ....[142]....
        /*09d4*/ 	.word	0x00003f90
        /*09d8*/ 	.word	0x000000ff
        /*09dc*/ 	.word	0x00000270
        /*09e0*/ 	.short	0x010a
        /*09e2*/ 	.byte	0x05
	.zero		1


	//   ....[143]....
        /*09e4*/ 	.word	0x000040b0
        /*09e8*/ 	.word	0x00000000
        /*09ec*/ 	.word	0x00000260
        /*09f0*/ 	.short	0x010a
        /*09f2*/ 	.byte	0xff
	.zero		1


	//   ....[144]....
        /*09f4*/ 	.word	0x000041b0
        /*09f8*/ 	.word	0x00000000
        /*09fc*/ 	.word	0x00000000
        /*0a00*/ 	.short	0x0101
        /*0a02*/ 	.byte	0xff
	.zero		1


	//   ....[145]....
        /*0a04*/ 	.word	0x00004240
        /*0a08*/ 	.word	0x000000ff
        /*0a0c*/ 	.word	0x00000270
        /*0a10*/ 	.short	0x0106
        /*0a12*/ 	.byte	0x05
	.zero		1


	//   ....[146]....
        /*0a14*/ 	.word	0x00004260
        /*0a18*/ 	.word	0x000000ff
        /*0a1c*/ 	.word	0x00000270
        /*0a20*/ 	.short	0x010a
        /*0a22*/ 	.byte	0x05
	.zero		1


	//   ....[147]....
        /*0a24*/ 	.word	0x000042f0
        /*0a28*/ 	.word	0x000000ff
        /*0a2c*/ 	.word	0x00000270
        /*0a30*/ 	.short	0x0106
        /*0a32*/ 	.byte	0x04
	.zero		1


	//   ....[148]....
        /*0a34*/ 	.word	0x00004330
        /*0a38*/ 	.word	0x00000000
        /*0a3c*/ 	.word	0x00000270
        /*0a40*/ 	.short	0x010a
        /*0a42*/ 	.byte	0xff
	.zero		1


	//   ....[149]....
        /*0a44*/ 	.word	0x00004570
        /*0a48*/ 	.word	0x000000ff
        /*0a4c*/ 	.word	0x00000008
        /*0a50*/ 	.short	0x010a
        /*0a52*/ 	.byte	0x06
	.zero		1


	//   ....[150]....
        /*0a54*/ 	.word	0x00004590
        /*0a58*/ 	.word	0x000000ff
        /*0a5c*/ 	.word	0x00000008
        /*0a60*/ 	.short	0x010a
        /*0a62*/ 	.byte	0x06
	.zero		1


	//   ....[151]....
        /*0a64*/ 	.word	0x00004720
        /*0a68*/ 	.word	0x000000ff
        /*0a6c*/ 	.word	0x00000008
        /*0a70*/ 	.short	0x010a
        /*0a72*/ 	.byte	0x06
	.zero		1


	//   ....[152]....
        /*0a74*/ 	.word	0x00004740
        /*0a78*/ 	.word	0x000000ff
        /*0a7c*/ 	.word	0x00000008
        /*0a80*/ 	.short	0x010a
        /*0a82*/ 	.byte	0x06
	.zero		1


	//   ....[153]....
        /*0a84*/ 	.word	0x00004800
        /*0a88*/ 	.word	0x000000ff
        /*0a8c*/ 	.word	0x00000000
        /*0a90*/ 	.short	0x0101
        /*0a92*/ 	.byte	0x07
	.zero		1


	//   ....[154]....
        /*0a94*/ 	.word	0x00004b00
        /*0a98*/ 	.word	0x00000000
        /*0a9c*/ 	.word	0x00000260
        /*0aa0*/ 	.short	0x010a
        /*0aa2*/ 	.byte	0xff
	.zero		1


	//   ....[155]....
        /*0aa4*/ 	.word	0x00004bc0
        /*0aa8*/ 	.word	0x00000000
        /*0aac*/ 	.word	0x00000000
        /*0ab0*/ 	.short	0x0101
        /*0ab2*/ 	.byte	0xff
	.zero		1


	//   ....[156]....
        /*0ab4*/ 	.word	0x00004c80
        /*0ab8*/ 	.word	0x000000ff
        /*0abc*/ 	.word	0x00000000
        /*0ac0*/ 	.short	0x010a
        /*0ac2*/ 	.byte	0x06
	.zero		1


	//   ....[157]....
        /*0ac4*/ 	.word	0x00004c90
        /*0ac8*/ 	.word	0x000000ff
        /*0acc*/ 	.word	0x000002a0
        /*0ad0*/ 	.short	0x010a
        /*0ad2*/ 	.byte	0x0a
	.zero		1


	//   ....[158]....
        /*0ad4*/ 	.word	0x00004d40
        /*0ad8*/ 	.word	0x000000ff
        /*0adc*/ 	.word	0x00000000
        /*0ae0*/ 	.short	0x010a
        /*0ae2*/ 	.byte	0x09
	.zero		1


	//   ....[159]....
        /*0ae4*/ 	.word	0x00004e80
        /*0ae8*/ 	.word	0x000000ff
        /*0aec*/ 	.word	0x00000000
        /*0af0*/ 	.short	0x010a
        /*0af2*/ 	.byte	0x06
	.zero		1


	//   ....[160]....
        /*0af4*/ 	.word	0x000050d0
        /*0af8*/ 	.word	0x000000ff
        /*0afc*/ 	.word	0x00000000
        /*0b00*/ 	.short	0x010a
        /*0b02*/ 	.byte	0x07
	.zero		1


	//   ....[161]....
        /*0b04*/ 	.word	0x00005160
        /*0b08*/ 	.word	0x000000ff
        /*0b0c*/ 	.word	0x00000000
        /*0b10*/ 	.short	0x010a
        /*0b12*/ 	.byte	0x07
	.zero		1


	//   ....[162]....
        /*0b14*/ 	.word	0x000051f0
        /*0b18*/ 	.word	0x000000ff
        /*0b1c*/ 	.word	0x00000000
        /*0b20*/ 	.short	0x010a
        /*0b22*/ 	.byte	0x07
	.zero		1


	//   ....[163]....
        /*0b24*/ 	.word	0x00005290
        /*0b28*/ 	.word	0x00000000
        /*0b2c*/ 	.word	0x00000000
        /*0b30*/ 	.short	0x010a
        /*0b32*/ 	.byte	0xff
	.zero		1


	//   ....[164]....
        /*0b34*/ 	.word	0x000052d0
        /*0b38*/ 	.word	0x00000000
        /*0b3c*/ 	.word	0x00000000
        /*0b40*/ 	.short	0x010a
        /*0b42*/ 	.byte	0xff
	.zero		1


	//   ....[165]....
        /*0b44*/ 	.word	0x00005340
        /*0b48*/ 	.word	0x000000ff
        /*0b4c*/ 	.word	0x00000000
        /*0b50*/ 	.short	0x0101
        /*0b52*/ 	.byte	0x05
	.zero		1


	//   ....[166]....
        /*0b54*/ 	.word	0x00005380
        /*0b58*/ 	.word	0x000000ff
        /*0b5c*/ 	.word	0x000002e0
        /*0b60*/ 	.short	0x010a
        /*0b62*/ 	.byte	0x08
	.zero		1


	//   ....[167]....
        /*0b64*/ 	.word	0x000053d0
        /*0b68*/ 	.word	0x000000ff
        /*0b6c*/ 	.word	0x00000000
        /*0b70*/ 	.short	0x0101
        /*0b72*/ 	.byte	0x05
	.zero		1


	//   ....[168]....
        /*0b74*/ 	.word	0x000057e0
        /*0b78*/ 	.word	0x00000000
        /*0b7c*/ 	.word	0x00000260
        /*0b80*/ 	.short	0x010a
        /*0b82*/ 	.byte	0xff
	.zero		1


	//   ....[169]....
        /*0b84*/ 	.word	0x000058d0
        /*0b88*/ 	.word	0x00000000
        /*0b8c*/ 	.word	0x00000000
        /*0b90*/ 	.short	0x0101
        /*0b92*/ 	.byte	0xff
	.zero		1


	//   ....[170]....
        /*0b94*/ 	.word	0x00005bf0
        /*0b98*/ 	.word	0x000000ff
        /*0b9c*/ 	.word	0x00000258
        /*0ba0*/ 	.short	0x010a
        /*0ba2*/ 	.byte	0x06
	.zero		1


	//   ....[171]....
        /*0ba4*/ 	.word	0x00005d70
        /*0ba8*/ 	.word	0x000000ff
        /*0bac*/ 	.word	0x00000248
        /*0bb0*/ 	.short	0x010a
        /*0bb2*/ 	.byte	0x06
	.zero		1


	//   ....[172]....
        /*0bb4*/ 	.word	0x000060a0
        /*0bb8*/ 	.word	0x000000ff
        /*0bbc*/ 	.word	0x00000240
        /*0bc0*/ 	.short	0x010b
        /*0bc2*/ 	.byte	0x06
	.zero		1


	//   ....[173]....
        /*0bc4*/ 	.word	0x000060c0
        /*0bc8*/ 	.word	0x000000ff
        /*0bcc*/ 	.word	0x00000000
        /*0bd0*/ 	.short	0x0101
        /*0bd2*/ 	.byte	0x25
	.zero		1


	//   ....[174]....
        /*0bd4*/ 	.word	0x00006100
        /*0bd8*/ 	.word	0x00000000
        /*0bdc*/ 	.word	0x00000248
        /*0be0*/ 	.short	0x010a
        /*0be2*/ 	.byte	0xff
	.zero		1


	//   ....[175]....
        /*0be4*/ 	.word	0x00006470
        /*0be8*/ 	.word	0x00000000
        /*0bec*/ 	.word	0x00000260
        /*0bf0*/ 	.short	0x010a
        /*0bf2*/ 	.byte	0xff
	.zero		1


	//   ....[176]....
        /*0bf4*/ 	.word	0x00006580
        /*0bf8*/ 	.word	0x00000000
        /*0bfc*/ 	.word	0x00000000
        /*0c00*/ 	.short	0x0101
        /*0c02*/ 	.byte	0xff
	.zero		1


	//   ....[177]....
        /*0c04*/ 	.word	0x00006ef0
        /*0c08*/ 	.word	0x000000ff
        /*0c0c*/ 	.word	0x00000240
        /*0c10*/ 	.short	0x010a
        /*0c12*/ 	.byte	0x2b
	.zero		1


	//   ....[178]....
        /*0c14*/ 	.word	0x00006f00
        /*0c18*/ 	.word	0x00000071
        /*0c1c*/ 	.word	0x00000280
        /*0c20*/ 	.short	0x010a
        /*0c22*/ 	.byte	0xff
	.zero		1


	//   ....[179]....
        /*0c24*/ 	.word	0x00007050
        /*0c28*/ 	.word	0x000000ff
        /*0c2c*/ 	.word	0x00000240
        /*0c30*/ 	.short	0x010a
        /*0c32*/ 	.byte	0x2b
	.zero		1


	//   ....[180]....
        /*0c34*/ 	.word	0x00007130
        /*0c38*/ 	.word	0x000000ff
        /*0c3c*/ 	.word	0x00000000
        /*0c40*/ 	.short	0x0101
        /*0c42*/ 	.byte	0x04
	.zero		1


	//   ....[181]....
        /*0c44*/ 	.word	0x00007190
        /*0c48*/ 	.word	0x00000071
        /*0c4c*/ 	.word	0x00000280
        /*0c50*/ 	.short	0x010a
        /*0c52*/ 	.byte	0xff
	.zero		1


	//   ....[182]....
        /*0c54*/ 	.word	0x00007430
        /*0c58*/ 	.word	0x00000071
        /*0c5c*/ 	.word	0x00000000
        /*0c60*/ 	.short	0x0101
        /*0c62*/ 	.byte	0xff
	.zero		1


	//   ....[183]....
        /*0c64*/ 	.word	0x00007dd0
        /*0c68*/ 	.word	0x00000003
        /*0c6c*/ 	.word	0x000002d0
        /*0c70*/ 	.short	0x010a
        /*0c72*/ 	.byte	0xff
	.zero		1


	//   ....[184]....
        /*0c74*/ 	.word	0x00007e30
        /*0c78*/ 	.word	0x00000002
        /*0c7c*/ 	.word	0x00000120
        /*0c80*/ 	.short	0x010a
        /*0c82*/ 	.byte	0xff
	.zero		1


	//   ....[185]....
        /*0c84*/ 	.word	0x00007e90
        /*0c88*/ 	.word	0x00000002
        /*0c8c*/ 	.word	0x00000120
        /*0c90*/ 	.short	0x010a
        /*0c92*/ 	.byte	0xff
	.zero		1


	//   ....[186]....
        /*0c94*/ 	.word	0x00007ee0
        /*0c98*/ 	.word	0x00000002
        /*0c9c*/ 	.word	0x00000260
        /*0ca0*/ 	.short	0x010a
        /*0ca2*/ 	.byte	0xff
	.zero		1


	//   ....[187]....
        /*0ca4*/ 	.word	0x00007f40
        /*0ca8*/ 	.word	0x00000000
        /*0cac*/ 	.word	0x00000000
        /*0cb0*/ 	.short	0x010a
        /*0cb2*/ 	.byte	0xff
	.zero		1


	//   ....[188]....
        /*0cb4*/ 	.word	0x00007fa0
        /*0cb8*/ 	.word	0x00000000
        /*0cbc*/ 	.word	0x00000000
        /*0cc0*/ 	.short	0x010a
        /*0cc2*/ 	.byte	0xff
	.zero		1


	//   ....[189]....
        /*0cc4*/ 	.word	0x00008000
        /*0cc8*/ 	.word	0x00000000
        /*0ccc*/ 	.word	0x00000000
        /*0cd0*/ 	.short	0x010a
        /*0cd2*/ 	.byte	0xff
	.zero		1


	//   ....[190]....
        /*0cd4*/ 	.word	0x00008060
        /*0cd8*/ 	.word	0x00000000
        /*0cdc*/ 	.word	0x00000000
        /*0ce0*/ 	.short	0x010a
        /*0ce2*/ 	.byte	0xff
	.zero		1


	//   ....[191]....
        /*0ce4*/ 	.word	0x000080c0
        /*0ce8*/ 	.word	0x00000000
        /*0cec*/ 	.word	0x00000000
        /*0cf0*/ 	.short	0x010a
        /*0cf2*/ 	.byte	0xff
	.zero		1


	//   ....[192]....
        /*0cf4*/ 	.word	0x00008120
        /*0cf8*/ 	.word	0x00000000
        /*0cfc*/ 	.word	0x00000000
        /*0d00*/ 	.short	0x010a
        /*0d02*/ 	.byte	0xff
	.zero		1


	//   ....[193]....
        /*0d04*/ 	.word	0x00008180
        /*0d08*/ 	.word	0x00000000
        /*0d0c*/ 	.word	0x00000000
        /*0d10*/ 	.short	0x010a
        /*0d12*/ 	.byte	0xff
	.zero		1


	//   ....[194]....
        /*0d14*/ 	.word	0x000081e0
        /*0d18*/ 	.word	0x00000000
        /*0d1c*/ 	.word	0x00000000
        /*0d20*/ 	.short	0x010a
        /*0d22*/ 	.byte	0xff
	.zero		1


	//   ....[195]....
        /*0d24*/ 	.word	0x00008240
        /*0d28*/ 	.word	0x00000000
        /*0d2c*/ 	.word	0x00000000
        /*0d30*/ 	.short	0x010a
        /*0d32*/ 	.byte	0xff
	.zero		1


	//   ....[196]....
        /*0d34*/ 	.word	0x000082a0
        /*0d38*/ 	.word	0x00000000
        /*0d3c*/ 	.word	0x00000000
        /*0d40*/ 	.short	0x010a
        /*0d42*/ 	.byte	0xff
	.zero		1


	//   ....[197]....
        /*0d44*/ 	.word	0x00008300
        /*0d48*/ 	.word	0x00000000
        /*0d4c*/ 	.word	0x00000000
        /*0d50*/ 	.short	0x010a
        /*0d52*/ 	.byte	0xff
	.zero		1


	//   ....[198]....
        /*0d54*/ 	.word	0x00008360
        /*0d58*/ 	.word	0x00000000
        /*0d5c*/ 	.word	0x00000000
        /*0d60*/ 	.short	0x010a
        /*0d62*/ 	.byte	0xff
	.zero		1


	//   ....[199]....
        /*0d64*/ 	.word	0x000083c0
        /*0d68*/ 	.word	0x00000000
        /*0d6c*/ 	.word	0x00000000
        /*0d70*/ 	.short	0x010a
        /*0d72*/ 	.byte	0xff
	.zero		1


	//   ....[200]....
        /*0d74*/ 	.word	0x00008420
        /*0d78*/ 	.word	0x00000000
        /*0d7c*/ 	.word	0x00000000
        /*0d80*/ 	.short	0x010a
        /*0d82*/ 	.byte	0xff
	.zero		1


	//   ....[201]....
        /*0d84*/ 	.word	0x00008480
        /*0d88*/ 	.word	0x00000000
        /*0d8c*/ 	.word	0x00000000
        /*0d90*/ 	.short	0x010a
        /*0d92*/ 	.byte	0xff
	.zero		1


	//   ....[202]....
        /*0d94*/ 	.word	0x000084e0
        /*0d98*/ 	.word	0x00000000
        /*0d9c*/ 	.word	0x00000000
        /*0da0*/ 	.short	0x010a
        /*0da2*/ 	.byte	0xff
	.zero		1


	//   ....[203]....
        /*0da4*/ 	.word	0x00008540
        /*0da8*/ 	.word	0x00000000
        /*0dac*/ 	.word	0x00000000
        /*0db0*/ 	.short	0x010a
        /*0db2*/ 	.byte	0xff
	.zero		1


	//   ....[204]....
        /*0db4*/ 	.word	0x000085a0
        /*0db8*/ 	.word	0x00000000
        /*0dbc*/ 	.word	0x00000000
        /*0dc0*/ 	.short	0x010a
        /*0dc2*/ 	.byte	0xff
	.zero		1


	//   ....[205]....
        /*0dc4*/ 	.word	0x00008600
        /*0dc8*/ 	.word	0x00000000
        /*0dcc*/ 	.word	0x00000000
        /*0dd0*/ 	.short	0x010a
        /*0dd2*/ 	.byte	0xff
	.zero		1


	//   ....[206]....
        /*0dd4*/ 	.word	0x00008660
        /*0dd8*/ 	.word	0x00000000
        /*0ddc*/ 	.word	0x00000000
        /*0de0*/ 	.short	0x010a
        /*0de2*/ 	.byte	0xff
	.zero		1


	//   ....[207]....
        /*0de4*/ 	.word	0x000086c0
        /*0de8*/ 	.word	0x00000000
        /*0dec*/ 	.word	0x00000000
        /*0df0*/ 	.short	0x010a
        /*0df2*/ 	.byte	0xff
	.zero		1


	//   ....[208]....
        /*0df4*/ 	.word	0x00008720
        /*0df8*/ 	.word	0x00000000
        /*0dfc*/ 	.word	0x00000000
        /*0e00*/ 	.short	0x010a
        /*0e02*/ 	.byte	0xff
	.zero		1


	//   ....[209]....
        /*0e04*/ 	.word	0x00008780
        /*0e08*/ 	.word	0x00000000
        /*0e0c*/ 	.word	0x00000000
        /*0e10*/ 	.short	0x010a
        /*0e12*/ 	.byte	0xff
	.zero		1


	//   ....[210]....
        /*0e14*/ 	.word	0x000087e0
        /*0e18*/ 	.word	0x00000000
        /*0e1c*/ 	.word	0x00000000
        /*0e20*/ 	.short	0x010a
        /*0e22*/ 	.byte	0xff
	.zero		1


	//   ....[211]....
        /*0e24*/ 	.word	0x00008840
        /*0e28*/ 	.word	0x00000000
        /*0e2c*/ 	.word	0x00000000
        /*0e30*/ 	.short	0x010a
        /*0e32*/ 	.byte	0xff
	.zero		1


	//   ....[212]....
        /*0e34*/ 	.word	0x000088a0
        /*0e38*/ 	.word	0x00000000
        /*0e3c*/ 	.word	0x00000000
        /*0e40*/ 	.short	0x010a
        /*0e42*/ 	.byte	0xff
	.zero		1


	//   ....[213]....
        /*0e44*/ 	.word	0x00008900
        /*0e48*/ 	.word	0x00000000
        /*0e4c*/ 	.word	0x00000000
        /*0e50*/ 	.short	0x010a
        /*0e52*/ 	.byte	0xff
	.zero		1


	//   ....[214]....
        /*0e54*/ 	.word	0x00008960
        /*0e58*/ 	.word	0x00000000
        /*0e5c*/ 	.word	0x00000000
        /*0e60*/ 	.short	0x010a
        /*0e62*/ 	.byte	0xff
	.zero		1


	//   ....[215]....
        /*0e64*/ 	.word	0x000089c0
        /*0e68*/ 	.word	0x00000000
        /*0e6c*/ 	.word	0x00000000
        /*0e70*/ 	.short	0x010a
        /*0e72*/ 	.byte	0xff
	.zero		1


	//   ....[216]....
        /*0e74*/ 	.word	0x00008a20
        /*0e78*/ 	.word	0x00000000
        /*0e7c*/ 	.word	0x00000000
        /*0e80*/ 	.short	0x010a
        /*0e82*/ 	.byte	0xff
	.zero		1


	//   ....[217]....
        /*0e84*/ 	.word	0x00008a80
        /*0e88*/ 	.word	0x00000000
        /*0e8c*/ 	.word	0x00000000
        /*0e90*/ 	.short	0x010a
        /*0e92*/ 	.byte	0xff
	.zero		1


	//   ....[218]....
        /*0e94*/ 	.word	0x00008ae0
        /*0e98*/ 	.word	0x00000000
        /*0e9c*/ 	.word	0x00000000
        /*0ea0*/ 	.short	0x010a
        /*0ea2*/ 	.byte	0xff
	.zero		1


	//   ....[219]....
        /*0ea4*/ 	.word	0x00008b40
        /*0ea8*/ 	.word	0x00000000
        /*0eac*/ 	.word	0x00000000
        /*0eb0*/ 	.short	0x010a
        /*0eb2*/ 	.byte	0xff
	.zero		1


	//   ....[220]....
        /*0eb4*/ 	.word	0x00008ba0
        /*0eb8*/ 	.word	0x00000000
        /*0ebc*/ 	.word	0x00000000
        /*0ec0*/ 	.short	0x010a
        /*0ec2*/ 	.byte	0xff
	.zero		1


	//   ....[221]....
        /*0ec4*/ 	.word	0x00008c00
        /*0ec8*/ 	.word	0x00000000
        /*0ecc*/ 	.word	0x00000000
        /*0ed0*/ 	.short	0x010a
        /*0ed2*/ 	.byte	0xff
	.zero		1


	//   ....[222]....
        /*0ed4*/ 	.word	0x00008c50
        /*0ed8*/ 	.word	0x00000000
        /*0edc*/ 	.word	0x000002c0
        /*0ee0*/ 	.short	0x010a
        /*0ee2*/ 	.byte	0xff
	.zero		1


	//   ....[223]....
        /*0ee4*/ 	.word	0x00008cb0
        /*0ee8*/ 	.word	0x00000000
        /*0eec*/ 	.word	0x00000270
        /*0ef0*/ 	.short	0x010a
        /*0ef2*/ 	.byte	0xff
	.zero		1


	//   ....[224]....
        /*0ef4*/ 	.word	0x00008d00
        /*0ef8*/ 	.word	0x00000000
        /*0efc*/ 	.word	0x00000260
        /*0f00*/ 	.short	0x010a
        /*0f02*/ 	.byte	0xff
	.zero		1


	//   ....[225]....
        /*0f04*/ 	.word	0x00008d60
        /*0f08*/ 	.word	0x00000000
        /*0f0c*/ 	.word	0x00000270
        /*0f10*/ 	.short	0x010a
        /*0f12*/ 	.byte	0xff
	.zero		1


	//   ....[226]....
        /*0f14*/ 	.word	0x00008dc0
        /*0f18*/ 	.word	0x00000004
        /*0f1c*/ 	.word	0x00000008
        /*0f20*/ 	.short	0x010a
        /*0f22*/ 	.byte	0xff
	.zero		1


	//   ....[227]....
        /*0f24*/ 	.word	0x00008ea0
        /*0f28*/ 	.word	0x00000002
        /*0f2c*/ 	.word	0x00000008
        /*0f30*/ 	.short	0x010a
        /*0f32*/ 	.byte	0xff
	.zero		1


	//   ....[228]....
        /*0f34*/ 	.word	0x00008ef0
        /*0f38*/ 	.word	0x00000000
        /*0f3c*/ 	.word	0x00000260
        /*0f40*/ 	.short	0x010a
        /*0f42*/ 	.byte	0xff
	.zero		1


	//   ....[229]....
        /*0f44*/ 	.word	0x00008f50
        /*0f48*/ 	.word	0x00000000
        /*0f4c*/ 	.word	0x000002a0
        /*0f50*/ 	.short	0x010a
        /*0f52*/ 	.byte	0xff
	.zero		1


	//   ....[230]....
        /*0f54*/ 	.word	0x00008fb0
        /*0f58*/ 	.word	0x00000000
        /*0f5c*/ 	.word	0x00000000
        /*0f60*/ 	.short	0x010a
        /*0f62*/ 	.byte	0xff
	.zero		1


	//   ....[231]....
        /*0f64*/ 	.word	0x00009010
        /*0f68*/ 	.word	0x00000000
        /*0f6c*/ 	.word	0x00000000
        /*0f70*/ 	.short	0x010a
        /*0f72*/ 	.byte	0xff
	.zero		1


	//   ....[232]....
        /*0f74*/ 	.word	0x00009070
        /*0f78*/ 	.word	0x00000000
        /*0f7c*/ 	.word	0x00000000
        /*0f80*/ 	.short	0x010a
        /*0f82*/ 	.byte	0xff
	.zero		1


	//   ....[233]....
        /*0f84*/ 	.word	0x000090d0
        /*0f88*/ 	.word	0x00000000
        /*0f8c*/ 	.word	0x00000000
        /*0f90*/ 	.short	0x010a
        /*0f92*/ 	.byte	0xff
	.zero		1


	//   ....[234]....
        /*0f94*/ 	.word	0x00009130
        /*0f98*/ 	.word	0x00000000
        /*0f9c*/ 	.word	0x000002e0
        /*0fa0*/ 	.short	0x010a
        /*0fa2*/ 	.byte	0xff
	.zero		1


	//   ....[235]....
        /*0fa4*/ 	.word	0x00009180
        /*0fa8*/ 	.word	0x00000000
        /*0fac*/ 	.word	0x00000260
        /*0fb0*/ 	.short	0x010a
        /*0fb2*/ 	.byte	0xff
	.zero		1


	//   ....[236]....
        /*0fb4*/ 	.word	0x000091e0
        /*0fb8*/ 	.word	0x00000000
        /*0fbc*/ 	.word	0x00000258
        /*0fc0*/ 	.short	0x010a
        /*0fc2*/ 	.byte	0xff
	.zero		1


	//   ....[237]....
        /*0fc4*/ 	.word	0x00009240
        /*0fc8*/ 	.word	0x00000003
        /*0fcc*/ 	.word	0x00000248
        /*0fd0*/ 	.short	0x010a
        /*0fd2*/ 	.byte	0xff
	.zero		1


	//   ....[238]....
        /*0fd4*/ 	.word	0x00009290
        /*0fd8*/ 	.word	0x00000000
        /*0fdc*/ 	.word	0x00000260
        /*0fe0*/ 	.short	0x010a
        /*0fe2*/ 	.byte	0xff
	.zero		1


	//   ....[239]....
        /*0fe4*/ 	.word	0x000092f0
        /*0fe8*/ 	.word	0x00000000
        /*0fec*/ 	.word	0x00000240
        /*0ff0*/ 	.short	0x010a
        /*0ff2*/ 	.byte	0xff
	.zero		1


	//   ....[240]....
        /*0ff4*/ 	.word	0x00009340
        /*0ff8*/ 	.word	0x00000071
        /*0ffc*/ 	.word	0x00000280
        /*1000*/ 	.short	0x010a
        /*1002*/ 	.byte	0xff
	.zero		1


	//----- nvinfo : EIATTR_NUM_MBARRIERS
	.align		4
.L_47:
        /*1004*/ 	.byte	0x03, 0x38
        /*1006*/ 	.short	0x005d


	//----- nvinfo : EIATTR_EXIT_INSTR_OFFSETS
	.align		4
        /*1008*/ 	.byte	0x04, 0x1c
        /*100a*/ 	.short	(.L_49 - .L_48)


	//   ....[0]....
.L_48:
        /*100c*/ 	.word	0x00003e00


	//   ....[1]....
        /*1010*/ 	.word	0x00004300


	//   ....[2]....
        /*1014*/ 	.word	0x00004360


	//   ....[3]....
        /*1018*/ 	.word	0x00005600


	//   ....[4]....
        /*101c*/ 	.word	0x00006130


	//   ....[5]....
        /*1020*/ 	.word	0x00006170


	//   ....[6]....
        /*1024*/ 	.word	0x00007dc0


	//----- nvinfo : EIATTR_MAX_THREADS
	.align		4
.L_49:
        /*1028*/ 	.byte	0x04, 0x05
        /*102a*/ 	.short	(.L_51 - .L_50)
.L_50:
        /*102c*/ 	.word	0x00000100
        /*1030*/ 	.word	0x00000001
        /*1034*/ 	.word	0x00000001


	//----- nvinfo : EIATTR_CRS_STACK_SIZE
	.align		4
.L_51:
        /*1038*/ 	.byte	0x04, 0x1e
        /*103a*/ 	.short	(.L_53 - .L_52)
.L_52:
        /*103c*/ 	.word	0x00000000


	//----- nvinfo : EIATTR_CBANK_PARAM_SIZE
	.align		4
.L_53:
        /*1040*/ 	.byte	0x03, 0x19
        /*1042*/ 	.short	0x0800


	//----- nvinfo : EIATTR_PARAM_CBANK
	.align		4
        /*1044*/ 	.byte	0x04, 0x0a
        /*1046*/ 	.short	(.L_55 - .L_54)
	.align		4
.L_54:
        /*1048*/ 	.word	index@(.nv.constant0._ZN7cutlass13device_kernelINS_4gemm6kernel13GemmUniversalIN4cute5tupleIJiiiiEEENS1_10collective13CollectiveMmaINS1_35MainloopSm100TmaUmmaWarpSpecializedILi36ELi2ELi4ENS5_IJNS4_1CILi2EEENSA_ILi1EEESC_EEEEENS5_IJNSA_ILi128EEENSA_ILi64EEESG_EEENS_12float_e5m2_tENS5_IJlSC_lEEESI_SJ_NS4_8TiledMMAINS4_8MMA_AtomIJNS4_10MMA_TraitsINS4_25SM100_MMA_F8F6F4_2x1SM_SSEJSI_SI_fSF_SG_NS4_17integral_constantINS4_4UMMA5MajorELSQ_0EEESR_NSO_INSP_7ScaleInELSS_0EEEST_EEEEEENS4_6LayoutINS5_IJSC_SC_SC_EEENS5_IJNSA_ILi0EEESY_SY_EEEEENS5_IJNS4_10UnderscoreES11_S11_EEEEENS4_18SM100_TMA_2SM_LOADENS4_14ComposedLayoutINS4_7SwizzleILi2ELi4ELi3EEENS4_18smem_ptr_flag_bitsILi8EEENSW_INS5_IJNSA_ILi8EEESG_EEENS5_IJSG_SC_EEEEEEEvNS4_8identityES14_S1E_vS1F_EENS_8epilogue10collective18CollectiveEpilogueINS1H_23Sm100TmaWarpSpecializedILi1ELi1ELi32ELb0ELb0EEEJNS5_IJSG_SG_SG_EEENS5_IJNSW_ISG_SC_EES1N_EEESI_SJ_SI_SJ_NS1H_6fusion15FusionCallbacksIS1L_NS1P_17LinearCombinationISI_fSI_fLNS_15FloatRoundStyleE2EEES1M_S1O_JEEENS4_5SM1004TMEM4LOAD26SM100_TMEM_LOAD_32dp32b32xENS4_13SM90_TMA_LOADES1E_NS4_39AutoVectorizingCopyWithAssumedAlignmentILi128EEENS4_14SM90_TMA_STOREES1E_S21_S21_EEEvvEEEEvNT_6ParamsE)
        /*104c*/ 	.short	0x0380
        /*104e*/ 	.short	0x0800


	//----- nvinfo : EIATTR_SW_WAR
	.align		4
.L_55:
        /*1050*/ 	.byte	0x04, 0x36
        /*1052*/ 	.short	(.L_57 - .L_56)
.L_56:
        /*1054*/ 	.word	0x00000008
.L_57:


//--------------------- .nv.callgraph             --------------------------
	.section	.nv.callgraph,"",@"SHT_CUDA_CALLGRAPH"
	.align	4
	.sectionentsize	8
	.align		4
        /*0000*/ 	.word	0x00000000
	.align		4
        /*0004*/ 	.word	0xffffffff
	.align		4
        /*0008*/ 	.word	index@(_ZN7cutlass13device_kernelINS_4gemm6kernel13GemmUniversalIN4cute5tupleIJiiiiEEENS1_10collective13CollectiveMmaINS1_35MainloopSm100TmaUmmaWarpSpecializedILi36ELi2ELi4ENS5_IJNS4_1CILi2EEENSA_ILi1EEESC_EEEEENS5_IJNSA_ILi128EEENSA_ILi64EEESG_EEENS_12float_e5m2_tENS5_IJlSC_lEEESI_SJ_NS4_8TiledMMAINS4_8MMA_AtomIJNS4_10MMA_TraitsINS4_25SM100_MMA_F8F6F4_2x1SM_SSEJSI_SI_fSF_SG_NS4_17integral_constantINS4_4UMMA5MajorELSQ_0EEESR_NSO_INSP_7ScaleInELSS_0EEEST_EEEEEENS4_6LayoutINS5_IJSC_SC_SC_EEENS5_IJNSA_ILi0EEESY_SY_EEEEENS5_IJNS4_10UnderscoreES11_S11_EEEEENS4_18SM100_TMA_2SM_LOADENS4_14ComposedLayoutINS4_7SwizzleILi2ELi4ELi3EEENS4_18smem_ptr_flag_bitsILi8EEENSW_INS5_IJNSA_ILi8EEESG_EEENS5_IJSG_SC_EEEEEEEvNS4_8identityES14_S1E_vS1F_EENS_8epilogue10collective18CollectiveEpilogueINS1H_23Sm100TmaWarpSpecializedILi1ELi1ELi32ELb0ELb0EEEJNS5_IJSG_SG_SG_EEENS5_IJNSW_ISG_SC_EES1N_EEESI_SJ_SI_SJ_NS1H_6fusion15FusionCallbacksIS1L_NS1P_17LinearCombinationISI_fSI_fLNS_15FloatRoundStyleE2EEES1M_S1O_JEEENS4_5SM1004TMEM4LOAD26SM100_TMEM_LOAD_32dp32b32xENS4_13SM90_TMA_LOADES1E_NS4_39AutoVectorizingCopyWithAssumedAlignmentILi128EEENS4_14SM90_TMA_STOREES1E_S21_S21_EEEvvEEEEvNT_6ParamsE)
	.align		4
        /*000c*/ 	.word	index@(__assertfail)
	.align		4
        /*0010*/ 	.word	0x00000000
	.align		4
        /*0014*/ 	.word	0xfffffffe
	.align		4
        /*0018*/ 	.word	0x00000000
	.align		4
        /*001c*/ 	.word	0xfffffffd
	.align		4
        /*0020*/ 	.word	0x00000000
	.align		4
        /*0024*/ 	.word	0xfffffffc


//--------------------- .nv.constant4             --------------------------
	.section	.nv.constant4,"a",@progbits
	.align	8
	.align		8
.nv.constant4:
        /*0000*/ 	.dword	__assertfail
	.align		8
        /*0008*/ 	.dword	__unnamed_1
	.align		8
        /*0010*/ 	.dword	__unnamed_2
	.align		8
        /*0018*/ 	.dword	_ZN40_INTERNAL_665716b1_4_k_cu_3832aa61_284724cuda3std3__45__cpo5beginE
	.align		8
        /*0020*/ 	.dword	_ZN40_INTERNAL_665716b1_4_k_cu_3832aa61_284724cuda3std3__45__cpo3endE
	.align		8
        /*0028*/ 	.dword	_ZN40_INTERNAL_665716b1_4_k_cu_3832aa61_284724cuda3std3__45__cpo6cbeginE
	.align		8
        /*0030*/ 	.dword	_ZN40_INTERNAL_665716b1_4_k_cu_3832aa61_284724cuda3std3__45__cpo4cendE
	.align		8
        /*0038*/ 	.dword	_ZN40_INTERNAL_665716b1_4_k_cu_3832aa61_284724cuda3std3__442_GLOBAL__N__665716b1_4_k_cu_3832aa61_284726ignoreE
	.align		8
        /*0040*/ 	.dword	_ZN40_INTERNAL_665716b1_4_k_cu_3832aa61_284724cuda3std3__419piecewise_constructE
	.align		8
        /*0048*/ 	.dword	_ZN40_INTERNAL_665716b1_4_k_cu_3832aa61_284724cuda3std3__48in_placeE
	.align		8
        /*0050*/ 	.dword	_ZN40_INTERNAL_665716b1_4_k_cu_3832aa61_284724cuda3std6ranges3__45__cpo4swapE
	.align		8
        /*0058*/ 	.dword	_ZN40_INTERNAL_665716b1_4_k_cu_3832aa61_284724cuda3std6ranges3__45__cpo9iter_moveE
	.align		8
        /*0060*/ 	.dword	_ZN40_INTERNAL_665716b1_4_k_cu_3832aa61_284724cute7productE
	.align		8
        /*0068*/ 	.dword	_ZN40_INTERNAL_665716b1_4_k_cu_3832aa61_284724cute1_E
	.align		8
        /*0070*/ 	.dword	$str$25
	.align		8
        /*0078*/ 	.dword	$str$26
	.align		8
        /*0080*/ 	.dword	$str$27
	.align		8
        /*0088*/ 	.dword	$str$28


//--------------------- .text._ZN7cutlass13device_kernelINS_4gemm6kernel13GemmUniversalIN4cute5tupleIJiiiiEEENS1_10collective13CollectiveMmaINS1_35MainloopSm100TmaUmmaWarpSpecializedILi36ELi2ELi4ENS5_IJNS4_1CILi2EEENSA_ILi1EEESC_EEEEENS5_IJNSA_ILi128EEENSA_ILi64EEESG_EEENS_12float_e5m2_tENS5_IJlSC_lEEESI_SJ_NS4_8TiledMMAINS4_8MMA_AtomIJNS4_10MMA_TraitsINS4_25SM100_MMA_F8F6F4_2x1SM_SSEJSI_SI_fSF_SG_NS4_17integral_constantINS4_4UMMA5MajorELSQ_0EEESR_NSO_INSP_7ScaleInELSS_0EEEST_EEEEEENS4_6LayoutINS5_IJSC_SC_SC_EEENS5_IJNSA_ILi0EEESY_SY_EEEEENS5_IJNS4_10UnderscoreES11_S11_EEEEENS4_18SM100_TMA_2SM_LOADENS4_14ComposedLayoutINS4_7SwizzleILi2ELi4ELi3EEENS4_18smem_ptr_flag_bitsILi8EEENSW_INS5_IJNSA_ILi8EEESG_EEENS5_IJSG_SC_EEEEEEEvNS4_8identityES14_S1E_vS1F_EENS_8epilogue10collective18CollectiveEpilogueINS1H_23Sm100TmaWarpSpecializedILi1ELi1ELi32ELb0ELb0EEEJNS5_IJSG_SG_SG_EEENS5_IJNSW_ISG_SC_EES1N_EEESI_SJ_SI_SJ_NS1H_6fusion15FusionCallbacksIS1L_NS1P_17LinearCombinationISI_fSI_fLNS_15FloatRoundStyleE2EEES1M_S1O_JEEENS4_5SM1004TMEM4LOAD26SM100_TMEM_LOAD_32dp32b32xENS4_13SM90_TMA_LOADES1E_NS4_39AutoVectorizingCopyWithAssumedAlignmentILi128EEENS4_14SM90_TMA_STOREES1E_S21_S21_EEEvvEEEEvNT_6ParamsE --------------------------
	.section	.text._ZN7cutlass13device_kernelINS_4gemm6kernel13GemmUniversalIN4cute5tupleIJiiiiEEENS1_10collective13CollectiveMmaINS1_35MainloopSm100TmaUmmaWarpSpecializedILi36ELi2ELi4ENS5_IJNS4_1CILi2EEENSA_ILi1EEESC_EEEEENS5_IJNSA_ILi128EEENSA_ILi64EEESG_EEENS_12float_e5m2_tENS5_IJlSC_lEEESI_SJ_NS4_8TiledMMAINS4_8MMA_AtomIJNS4_10MMA_TraitsINS4_25SM100_MMA_F8F6F4_2x1SM_SSEJSI_SI_fSF_SG_NS4_17integral_constantINS4_4UMMA5MajorELSQ_0EEESR_NSO_INSP_7ScaleInELSS_0EEEST_EEEEEENS4_6LayoutINS5_IJSC_SC_SC_EEENS5_IJNSA_ILi0EEESY_SY_EEEEENS5_IJNS4_10UnderscoreES11_S11_EEEEENS4_18SM100_TMA_2SM_LOADENS4_14ComposedLayoutINS4_7SwizzleILi2ELi4ELi3EEENS4_18smem_ptr_flag_bitsILi8EEENSW_INS5_IJNSA_ILi8EEESG_EEENS5_IJSG_SC_EEEEEEEvNS4_8identityES14_S1E_vS1F_EENS_8epilogue10collective18CollectiveEpilogueINS1H_23Sm100TmaWarpSpecializedILi1ELi1ELi32ELb0ELb0EEEJNS5_IJSG_SG_SG_EEENS5_IJNSW_ISG_SC_EES1N_EEESI_SJ_SI_SJ_NS1H_6fusion15FusionCallbacksIS1L_NS1P_17LinearCombinationISI_fSI_fLNS_15FloatRoundStyleE2EEES1M_S1O_JEEENS4_5SM1004TMEM4LOAD26SM100_TMEM_LOAD_32dp32b32xENS4_13SM90_TMA_LOADES1E_NS4_39AutoVectorizingCopyWithAssumedAlignmentILi128EEENS4_14SM90_TMA_STOREES1E_S21_S21_EEEvvEEEEvNT_6ParamsE,"ax",@progbits
	.align	128
.text._ZN7cutlass13device_kernelINS_4gemm6kernel13GemmUniversalIN4cute5tupleIJiiiiEEENS1_10collective13CollectiveMmaINS1_35MainloopSm100TmaUmmaWarpSpecializedILi36ELi2ELi4ENS5_IJNS4_1CILi2EEENSA_ILi1EEESC_EEEEENS5_IJNSA_ILi128EEENSA_ILi64EEESG_EEENS_12float_e5m2_tENS5_IJlSC_lEEESI_SJ_NS4_8TiledMMAINS4_8MMA_AtomIJNS4_10MMA_TraitsINS4_25SM100_MMA_F8F6F4_2x1SM_SSEJSI_SI_fSF_SG_NS4_17integral_constantINS4_4UMMA5MajorELSQ_0EEESR_NSO_INSP_7ScaleInELSS_0EEEST_EEEEEENS4_6LayoutINS5_IJSC_SC_SC_EEENS5_IJNSA_ILi0EEESY_SY_EEEEENS5_IJNS4_10UnderscoreES11_S11_EEEEENS4_18SM100_TMA_2SM_LOADENS4_14ComposedLayoutINS4_7SwizzleILi2ELi4ELi3EEENS4_18smem_ptr_flag_bitsILi8EEENSW_INS5_IJNSA_ILi8EEESG_EEENS5_IJSG_SC_EEEEEEEvNS4_8identityES14_S1E_vS1F_EENS_8epilogue10collective18CollectiveEpilogueINS1H_23Sm100TmaWarpSpecializedILi1ELi1ELi32ELb0ELb0EEEJNS5_IJSG_SG_SG_EEENS5_IJNSW_ISG_SC_EES1N_EEESI_SJ_SI_SJ_NS1H_6fusion15FusionCallbacksIS1L_NS1P_17LinearCombinationISI_fSI_fLNS_15FloatRoundStyleE2EEES1M_S1O_JEEENS4_5SM1004TMEM4LOAD26SM100_TMEM_LOAD_32dp32b32xENS4_13SM90_TMA_LOADES1E_NS4_39AutoVectorizingCopyWithAssumedAlignmentILi128EEENS4_14SM90_TMA_STOREES1E_S21_S21_EEEvvEEEEvNT_6ParamsE:
        .type           _ZN7cutlass13device_kernelINS_4gemm6kernel13GemmUniversalIN4cute5tupleIJiiiiEEENS1_10collective13CollectiveMmaINS1_35MainloopSm100TmaUmmaWarpSpecializedILi36ELi2ELi4ENS5_IJNS4_1CILi2EEENSA_ILi1EEESC_EEEEENS5_IJNSA_ILi128EEENSA_ILi64EEESG_EEENS_12float_e5m2_tENS5_IJlSC_lEEESI_SJ_NS4_8TiledMMAINS4_8MMA_AtomIJNS4_10MMA_TraitsINS4_25SM100_MMA_F8F6F4_2x1SM_SSEJSI_SI_fSF_SG_NS4_17integral_constantINS4_4UMMA5MajorELSQ_0EEESR_NSO_INSP_7ScaleInELSS_0EEEST_EEEEEENS4_6LayoutINS5_IJSC_SC_SC_EEENS5_IJNSA_ILi0EEESY_SY_EEEEENS5_IJNS4_10UnderscoreES11_S11_EEEEENS4_18SM100_TMA_2SM_LOADENS4_14ComposedLayoutINS4_7SwizzleILi2ELi4ELi3EEENS4_18smem_ptr_flag_bitsILi8EEENSW_INS5_IJNSA_ILi8EEESG_EEENS5_IJSG_SC_EEEEEEEvNS4_8identityES14_S1E_vS1F_EENS_8epilogue10collective18CollectiveEpilogueINS1H_23Sm100TmaWarpSpecializedILi1ELi1ELi32ELb0ELb0EEEJNS5_IJSG_SG_SG_EEENS5_IJNSW_ISG_SC_EES1N_EEESI_SJ_SI_SJ_NS1H_6fusion15FusionCallbacksIS1L_NS1P_17LinearCombinationISI_fSI_fLNS_15FloatRoundStyleE2EEES1M_S1O_JEEENS4_5SM1004TMEM4LOAD26SM100_TMEM_LOAD_32dp32b32xENS4_13SM90_TMA_LOADES1E_NS4_39AutoVectorizingCopyWithAssumedAlignmentILi128EEENS4_14SM90_TMA_STOREES1E_S21_S21_EEEvvEEEEvNT_6ParamsE,@function
        .size           _ZN7cutlass13device_kernelINS_4gemm6kernel13GemmUniversalIN4cute5tupleIJiiiiEEENS1_10collective13CollectiveMmaINS1_35MainloopSm100TmaUmmaWarpSpecializedILi36ELi2ELi4ENS5_IJNS4_1CILi2EEENSA_ILi1EEESC_EEEEENS5_IJNSA_ILi128EEENSA_ILi64EEESG_EEENS_12float_e5m2_tENS5_IJlSC_lEEESI_SJ_NS4_8TiledMMAINS4_8MMA_AtomIJNS4_10MMA_TraitsINS4_25SM100_MMA_F8F6F4_2x1SM_SSEJSI_SI_fSF_SG_NS4_17integral_constantINS4_4UMMA5MajorELSQ_0EEESR_NSO_INSP_7ScaleInELSS_0EEEST_EEEEEENS4_6LayoutINS5_IJSC_SC_SC_EEENS5_IJNSA_ILi0EEESY_SY_EEEEENS5_IJNS4_10UnderscoreES11_S11_EEEEENS4_18SM100_TMA_2SM_LOADENS4_14ComposedLayoutINS4_7SwizzleILi2ELi4ELi3EEENS4_18smem_ptr_flag_bitsILi8EEENSW_INS5_IJNSA_ILi8EEESG_EEENS5_IJSG_SC_EEEEEEEvNS4_8identityES14_S1E_vS1F_EENS_8epilogue10collective18CollectiveEpilogueINS1H_23Sm100TmaWarpSpecializedILi1ELi1ELi32ELb0ELb0EEEJNS5_IJSG_SG_SG_EEENS5_IJNSW_ISG_SC_EES1N_EEESI_SJ_SI_SJ_NS1H_6fusion15FusionCallbacksIS1L_NS1P_17LinearCombinationISI_fSI_fLNS_15FloatRoundStyleE2EEES1M_S1O_JEEENS4_5SM1004TMEM4LOAD26SM100_TMEM_LOAD_32dp32b32xENS4_13SM90_TMA_LOADES1E_NS4_39AutoVectorizingCopyWithAssumedAlignmentILi128EEENS4_14SM90_TMA_STOREES1E_S21_S21_EEEvvEEEEvNT_6ParamsE,(.L_x_246 - _ZN7cutlass13device_kernelINS_4gemm6kernel13GemmUniversalIN4cute5tupleIJiiiiEEENS1_10collective13CollectiveMmaINS1_35MainloopSm100TmaUmmaWarpSpecializedILi36ELi2ELi4ENS5_IJNS4_1CILi2EEENSA_ILi1EEESC_EEEEENS5_IJNSA_ILi128EEENSA_ILi64EEESG_EEENS_12float_e5m2_tENS5_IJlSC_lEEESI_SJ_NS4_8TiledMMAINS4_8MMA_AtomIJNS4_10MMA_TraitsINS4_25SM100_MMA_F8F6F4_2x1SM_SSEJSI_SI_fSF_SG_NS4_17integral_constantINS4_4UMMA5MajorELSQ_0EEESR_NSO_INSP_7ScaleInELSS_0EEEST_EEEEEENS4_6LayoutINS5_IJSC_SC_SC_EEENS5_IJNSA_ILi0EEESY_SY_EEEEENS5_IJNS4_10UnderscoreES11_S11_EEEEENS4_18SM100_TMA_2SM_LOADENS4_14ComposedLayoutINS4_7SwizzleILi2ELi4ELi3EEENS4_18smem_ptr_flag_bitsILi8EEENSW_INS5_IJNSA_ILi8EEESG_EEENS5_IJSG_SC_EEEEEEEvNS4_8identityES14_S1E_vS1F_EENS_8epilogue10collective18CollectiveEpilogueINS1H_23Sm100TmaWarpSpecializedILi1ELi1ELi32ELb0ELb0EEEJNS5_IJSG_SG_SG_EEENS5_IJNSW_ISG_SC_EES1N_EEESI_SJ_SI_SJ_NS1H_6fusion15FusionCallbacksIS1L_NS1P_17LinearCombinationISI_fSI_fLNS_15FloatRoundStyleE2EEES1M_S1O_JEEENS4_5SM1004TMEM4LOAD26SM100_TMEM_LOAD_32dp32b32xENS4_13SM90_TMA_LOADES1E_NS4_39AutoVectorizingCopyWithAssumedAlignmentILi128EEENS4_14SM90_TMA_STOREES1E_S21_S21_EEEvvEEEEvNT_6ParamsE)
        .other          _ZN7cutlass13device_kernelINS_4gemm6kernel13GemmUniversalIN4cute5tupleIJiiiiEEENS1_10collective13CollectiveMmaINS1_35MainloopSm100TmaUmmaWarpSpecializedILi36ELi2ELi4ENS5_IJNS4_1CILi2EEENSA_ILi1EEESC_EEEEENS5_IJNSA_ILi128EEENSA_ILi64EEESG_EEENS_12float_e5m2_tENS5_IJlSC_lEEESI_SJ_NS4_8TiledMMAINS4_8MMA_AtomIJNS4_10MMA_TraitsINS4_25SM100_MMA_F8F6F4_2x1SM_SSEJSI_SI_fSF_SG_NS4_17integral_constantINS4_4UMMA5MajorELSQ_0EEESR_NSO_INSP_7ScaleInELSS_0EEEST_EEEEEENS4_6LayoutINS5_IJSC_SC_SC_EEENS5_IJNSA_ILi0EEESY_SY_EEEEENS5_IJNS4_10UnderscoreES11_S11_EEEEENS4_18SM100_TMA_2SM_LOADENS4_14ComposedLayoutINS4_7SwizzleILi2ELi4ELi3EEENS4_18smem_ptr_flag_bitsILi8EEENSW_INS5_IJNSA_ILi8EEESG_EEENS5_IJSG_SC_EEEEEEEvNS4_8identityES14_S1E_vS1F_EENS_8epilogue10collective18CollectiveEpilogueINS1H_23Sm100TmaWarpSpecializedILi1ELi1ELi32ELb0ELb0EEEJNS5_IJSG_SG_SG_EEENS5_IJNSW_ISG_SC_EES1N_EEESI_SJ_SI_SJ_NS1H_6fusion15FusionCallbacksIS1L_NS1P_17LinearCombinationISI_fSI_fLNS_15FloatRoundStyleE2EEES1M_S1O_JEEENS4_5SM1004TMEM4LOAD26SM100_TMEM_LOAD_32dp32b32xENS4_13SM90_TMA_LOADES1E_NS4_39AutoVectorizingCopyWithAssumedAlignmentILi128EEENS4_14SM90_TMA_STOREES1E_S21_S21_EEEvvEEEEvNT_6ParamsE,@"STO_CUDA_ENTRY STV_DEFAULT"
_ZN7cutlass13device_kernelINS_4gemm6kernel13GemmUniversalIN4cute5tupleIJiiiiEEENS1_10collective13CollectiveMmaINS1_35MainloopSm100TmaUmmaWarpSpecializedILi36ELi2ELi4ENS5_IJNS4_1CILi2EEENSA_ILi1EEESC_EEEEENS5_IJNSA_ILi128EEENSA_ILi64EEESG_EEENS_12float_e5m2_tENS5_IJlSC_lEEESI_SJ_NS4_8TiledMMAINS4_8MMA_AtomIJNS4_10MMA_TraitsINS4_25SM100_MMA_F8F6F4_2x1SM_SSEJSI_SI_fSF_SG_NS4_17integral_constantINS4_4UMMA5MajorELSQ_0EEESR_NSO_INSP_7ScaleInELSS_0EEEST_EEEEEENS4_6LayoutINS5_IJSC_SC_SC_EEENS5_IJNSA_ILi0EEESY_SY_EEEEENS5_IJNS4_10UnderscoreES11_S11_EEEEENS4_18SM100_TMA_2SM_LOADENS4_14ComposedLayoutINS4_7SwizzleILi2ELi4ELi3EEENS4_18smem_ptr_flag_bitsILi8EEENSW_INS5_IJNSA_ILi8EEESG_EEENS5_IJSG_SC_EEEEEEEvNS4_8identityES14_S1E_vS1F_EENS_8epilogue10collective18CollectiveEpilogueINS1H_23Sm100TmaWarpSpecializedILi1ELi1ELi32ELb0ELb0EEEJNS5_IJSG_SG_SG_EEENS5_IJNSW_ISG_SC_EES1N_EEESI_SJ_SI_SJ_NS1H_6fusion15FusionCallbacksIS1L_NS1P_17LinearCombinationISI_fSI_fLNS_15FloatRoundStyleE2EEES1M_S1O_JEEENS4_5SM1004TMEM4LOAD26SM100_TMEM_LOAD_32dp32b32xENS4_13SM90_TMA_LOADES1E_NS4_39AutoVectorizingCopyWithAssumedAlignmentILi128EEENS4_14SM90_TMA_STOREES1E_S21_S21_EEEvvEEEEvNT_6ParamsE:
[----:B------:R-:W1:Y:S01]  /*0000*/  LDC R1, c[0x0][0x37c] ;  /* 0x0000df00ff017b82 */ /* 0x000e620000000800 */
[----:B------:R-:W2:Y:S01]  /*0010*/  S2R R103, SR_TID.X ;  /* 0x0000000000677919 */ /* 0x000ea20000002100 */
[----:B------:R-:W3:Y:S06]  /*0020*/  LDCU.64 UR6, c[0x0][0x890] ;  /* 0x00011200ff0677ac */ /* 0x000eec0008000a00 */
[----:B------:R-:W4:Y:S01]  /*0030*/  S2UR UR37, SR_CgaCtaId ;  /* 0x00000000002579c3 */ /* 0x000f220000008800 */
[----:B------:R-:W-:Y:S02]  /*0040*/  PRMT R95, RZ, 0x7610, R95 ;  /* 0x00007610ff5f7816 */ /* 0x000fe4000000005f */
[----:B------:R-:W-:Y:S01]  /*0050*/  ELECT P1, URZ, PT ;  /* 0x0000000000ff782f */ /* 0x000fe20003820000 */
[----:B------:R-:W1:Y:S01]  /*0060*/  LDCU.64 UR40, c[0x0][0x358] ;  /* 0x00006b00ff2877ac */ /* 0x000e620008000a00 */
[----:B---3--:R-:W-:-:S04]  /*0070*/  UISETP.NE.U32.AND UP0, UPT, UR6, URZ, UPT ;  /* 0x000000ff0600728c */ /* 0x008fc8000bf05070 */
[----:B------:R-:W-:Y:S02]  /*0080*/  UISETP.NE.AND.EX UP0, UPT, UR7, URZ, UPT, UP0 ;  /* 0x000000ff0700728c */ /* 0x000fe4000bf05300 */
[----:B----4-:R-:W-:Y:S02]  /*0090*/  ULOP3.LUT UR5, UR37, 0x1, URZ, 0xc0, !UPT ;  /* 0x0000000125057892 */ /* 0x010fe4000f8ec0ff */
[----:B------:R-:W-:Y:S01]  /*00a0*/  ULOP3.LUT UR4, UR37, 0x1, URZ, 0x3c, !UPT ;  /* 0x0000000125047892 */ /* 0x000fe2000f8e3cff */
[----:B--2---:R-:W-:-:S05]  /*00b0*/  SHF.R.U32.HI R106, RZ, 0x5, R103 ;  /* 0x00000005ff6a7819 */ /* 0x004fca0000011667 */
[----:B------:R-:W2:Y:S02]  /*00c0*/  SHFL.IDX PT, R0, R106, RZ, 0x1f ;  /* 0x00001fff6a007589 */ /* 0x000ea400000e0000 */
[----:B--2---:R-:W-:Y:S01]  /*00d0*/  R2UR UR10, R0 ;  /* 0x00000000000a72ca */ /* 0x004fe200000e0000 */
[----:B-1----:R-:W-:-:S14]  /*00e0*/  BRA.U UP0, `(.L_x_0) ;  /* 0x00000001002c7547 */ /* 0x002fdc000b800000 */
[----:B------:R-:W1:Y:S02]  /*00f0*/  LDCU.64 UR8, c[0x0][0x888] ;  /* 0x00011100ff0877ac */ /* 0x000e640008000a00 */
[----:B-1----:R-:W-:-:S04]  /*0100*/  UISETP.NE.U32.AND UP0, UPT, UR8, URZ, UPT ;  /* 0x000000ff0800728c */ /* 0x002fc8000bf05070 */
[----:B------:R-:W-:-:S09]  /*0110*/  UISETP.NE.AND.EX UP0, UPT, UR9, URZ, UPT, UP0 ;  /* 0x000000ff0900728c */ /* 0x000fd2000bf05300 */
[----:B------:R-:W-:Y:S05]  /*0120*/  BRA.U !UP0, `(.L_x_1) ;  /* 0x0000000108107547 */ /* 0x000fea000b800000 */
[----:B------:R-:W1:Y:S02]  /*0130*/  LDC.64 R2, c[0x0][0x888] ;  /* 0x00022200ff027b82 */ /* 0x000e640000000a00 */
[----:B-1----:R1:W5:Y:S01]  /*0140*/  LDG.E R49, desc[UR40][R2.64] ;  /* 0x0000002802317981 */ /* 0x002362000c1e1900 */
[----:B------:R-:W-:Y:S01]  /*0150*/  HFMA2 R95, -RZ, RZ, 0, 5.9604644775390625e-08 ;  /* 0x00000001ff5f7431 */ /* 0x000fe200000001ff */
[----:B------:R-:W-:Y:S05]  /*0160*/  BRA `(.L_x_0) ;  /* 0x00000000000c7947 */ /* 0x000fea0003800000 */
.L_x_1:
[----:B------:R-:W1:Y:S01]  /*0170*/  LDCU UR8, c[0x0][0x880] ;  /* 0x00011000ff0877ac */ /* 0x000e620008000800 */
[----:B------:R-:W-:Y:S01]  /*0180*/  HFMA2 R95, -RZ, RZ, 0, 5.9604644775390625e-08 ;  /* 0x00000001ff5f7431 */ /* 0x000fe200000001ff */
[----:B-1----:R-:W-:-:S07]  /*0190*/  MOV R49, UR8 ;  /* 0x0000000800317c02 */ /* 0x002fce0008000f00 */
.L_x_0:
[----:B------:R-:W2:Y:S02]  /*01a0*/  LDCU.64 UR8, c[0x0][0x8b0] ;  /* 0x00011600ff0877ac */ /* 0x000ea40008000a00 */
[----:B--2---:R-:W-:-:S04]  /*01b0*/  UISETP.NE.U32.AND UP0, UPT, UR8, URZ, UPT ;  /* 0x000000ff0800728c */ /* 0x004fc8000bf05070 */
[----:B------:R-:W-:-:S09]  /*01c0*/  UISETP.NE.AND.EX UP0, UPT, UR9, URZ, UPT, UP0 ;  /* 0x000000ff0900728c */ /* 0x000fd2000bf05300 */
[----:B------:R-:W-:Y:S05]  /*01d0*/  BRA.U UP0, `(.L_x_2) ;  /* 0x0000000100247547 */ /* 0x000fea000b800000 */
[----:B------:R-:W2:Y:S02]  /*01e0*/  LDCU.64 UR8, c[0x0][0x8a8] ;  /* 0x00011500ff0877ac */ /* 0x000ea40008000a00 */
[----:B--2---:R-:W-:-:S04]  /*01f0*/  UISETP.NE.U32.AND UP0, UPT, UR8, URZ, UPT ;  /* 0x000000ff0800728c */ /* 0x004fc8000bf05070 */
[----:B------:R-:W-:-:S09]  /*0200*/  UISETP.NE.AND.EX UP0, UPT, UR9, URZ, UPT, UP0 ;  /* 0x000000ff0900728c */ /* 0x000fd2000bf05300 */
[----:B------:R-:W-:Y:S05]  /*0210*/  BRA.U !UP0, `(.L_x_3) ;  /* 0x00000001080c7547 */ /* 0x000fea000b800000 */
[----:B------:R-:W2:Y:S02]  /*0220*/  LDC.64 R46, c[0x0][0x8a8] ;  /* 0x00022a00ff2e7b82 */ /* 0x000ea40000000a00 */
[----:B--2---:R2:W5:Y:S01]  /*0230*/  LDG.E R46, desc[UR40][R46.64] ;  /* 0x000000282e2e7981 */ /* 0x004562000c1e1900 */
[----:B------:R-:W-:Y:S05]  /*0240*/  BRA `(.L_x_2) ;  /* 0x0000000000087947 */ /* 0x000fea0003800000 */
.L_x_3:
[----:B------:R-:W2:Y:S02]  /*0250*/  LDCU UR8, c[0x0][0x8a0] ;  /* 0x00011400ff0877ac */ /* 0x000ea40008000800 */
[----:B--2---:R-:W-:Y:S02]  /*0260*/  MOV R46, UR8 ;  /* 0x00000008002e7c02 */ /* 0x004fe40008000f00 */
.L_x_2:
[----:B------:R-:W-:Y:S01]  /*0270*/  IMAD.U32 R0, RZ, RZ, UR10 ;  /* 0x0000000aff007e24 */ /* 0x000fe2000f8e00ff */
[----:B------:R-:W-:Y:S04]  /*0280*/  BSSY.RECONVERGENT B0, `(.L_x_4) ;  /* 0x000000c000007945 */ /* 0x000fe80003800200 */
[C---:B------:R-:W-:Y:S02]  /*0290*/  ISETP.NE.OR P2, PT, R0.reuse, 0x1, !P1 ;  /* 0x000000010000780c */ /* 0x040fe40004f45670 */
[----:B------:R-:W-:-:S11]  /*02a0*/  ISETP.NE.OR P0, PT, R0, 0x3, !P1 ;  /* 0x000000030000780c */ /* 0x000fd60004f05670 */
[----:B------:R-:W-:Y:S05]  /*02b0*/  @P2 BRA `(.L_x_5) ;  /* 0x0000000000202947 */ /* 0x000fea0003800000 */
[----:B------:R-:W3:Y:S02]  /*02c0*/  LDCU.64 UR8, c[0x0][0x348] ;  /* 0x00006900ff0877ac */ /* 0x000ee40008000a00 */
[----:B---3--:R-:W-:Y:S02]  /*02d0*/  UIADD3 UR12, UP1, UPT, UR8, 0x80, URZ ;  /* 0x00000080080c7890 */ /* 0x008fe4000ff3e0ff */
[----:B------:R-:W-:Y:S02]  /*02e0*/  UIADD3 UR8, UP0, UPT, UR8, 0x180, URZ ;  /* 0x0000018008087890 */ /* 0x000fe4000ff1e0ff */
[----:B------:R-:W-:Y:S02]  /*02f0*/  UIADD3.X UR13, UPT, UPT, URZ, UR9, URZ, UP1, !UPT ;  /* 0x00000009ff0d7290 */ /* 0x000fe40008ffe4ff */
[----:B------:R-:W-:-:S07]  /*0300*/  UIADD3.X UR9, UPT, UPT, URZ, UR9, URZ, UP0, !UPT ;  /* 0x00000009ff097290 */ /* 0x000fce00087fe4ff */
[----:B------:R3:W-:Y:S02]  /*0310*/  UTMACCTL.PF [UR12] ;  /* 0x000000000c0079b9 */ /* 0x0007e40008040000 */
[----:B------:R3:W-:Y:S02]  /*0320*/  UTMACCTL.PF [UR8] ;  /* 0x00000000080079b9 */ /* 0x0007e40008040000 */
[----:B---3--:R-:W-:Y:S01]  /*0330*/  NOP ;  /* 0x0000000000007918 */ /* 0x008fe20000000000 */
.L_x_5:
[----:B------:R-:W-:Y:S05]  /*0340*/  BSYNC.RECONVERGENT B0 ;  /* 0x0000000000007941 */ /* 0x000fea0003800200 */
.L_x_4:
[----:B------:R-:W-:Y:S04]  /*0350*/  BSSY.RECONVERGENT B0, `(.L_x_6) ;  /* 0x000000a000007945 */ /* 0x000fe80003800200 */
        /* <DEDUP_REMOVED lines=9> */
.L_x_7:
[----:B------:R-:W-:Y:S05]  /*03f0*/  BSYNC.RECONVERGENT B0 ;  /* 0x0000000000007941 */ /* 0x000fea0003800200 */
.L_x_6:
[----:B------:R-:W3:Y:S01]  /*0400*/  LDCU.64 UR8, c[0x0][0x888] ;  /* 0x00011100ff0877ac */ /* 0x000ee20008000a00 */
[----:B------:R-:W-:Y:S02]  /*0410*/  UISETP.EQ.U32.AND UP1, UPT, UR6, URZ, UPT ;  /* 0x000000ff0600728c */ /* 0x000fe4000bf22070 */
[----:B------:R-:W-:Y:S02]  /*0420*/  UPLOP3.LUT UP5, UPT, UPT, UPT, UPT, 0x80, 0x8 ;  /* 0x000000000008789c */ /* 0x000fe40003faf070 */
[----:B---3--:R-:W-:-:S04]  /*0430*/  UISETP.NE.U32.AND UP0, UPT, UR8, URZ, UPT ;  /* 0x000000ff0800728c */ /* 0x008fc8000bf05070 */
[----:B------:R-:W-:-:S04]  /*0440*/  UISETP.NE.AND.EX UP0, UPT, UR9, URZ, UPT, UP0 ;  /* 0x000000ff0900728c */ /* 0x000fc8000bf05300 */
[----:B------:R-:W-:-:S04]  /*0450*/  UISETP.EQ.OR.EX UP2, UPT, UR7, URZ, !UP0, UP1 ;  /* 0x000000ff0700728c */ /* 0x000fc8000c742710 */
[----:B------:R-:W-:-:S05]  /*0460*/  UP2UR UR44, UPR, URZ, 0x4 ;  /* 0x00000004ff2c7883 */ /* 0x000fca0008000000 */
[----:B------:R-:W-:Y:S07]  /*0470*/  BRA.U !UP2, `(.L_x_8) ;  /* 0x000000010a207547 */ /* 0x000fee000b800000 */
[----:B------:R-:W-:Y:S01]  /*0480*/  UISETP.NE.U32.AND UP2, UPT, UR6, URZ, UPT ;  /* 0x000000ff0600728c */ /* 0x000fe2000bf45070 */
[----:B-----5:R-:W-:Y:S01]  /*0490*/  FSETP.NEU.AND P0, PT, R49, RZ, PT ;  /* 0x000000ff3100720b */ /* 0x020fe20003f0d000 */
[----:B------:R-:W-:Y:S02]  /*04a0*/  USEL UR6, URZ, 0xffffffff, UP0 ;  /* 0xffffffffff067887 */ /* 0x000fe40008000000 */
[----:B------:R-:W-:-:S10]  /*04b0*/  UISETP.NE.AND.EX UP2, UPT, UR7, URZ, UPT, UP2 ;  /* 0x000000ff0700728c */ /* 0x000fd4000bf45320 */
[----:B------:R-:W-:Y:S01]  /*04c0*/  VOTEU.ANY UP1, P0 ;  /* 0x0000000000ff7886 */ /* 0x000fe20000020100 */
[----:B------:R-:W-:-:S04]  /*04d0*/  @!UP2 USEL UR6, URZ, 0xffffffff, UP1 ;  /* 0xffffffffff06a887 */ /* 0x000fc80008800000 */
[----:B------:R-:W-:-:S04]  /*04e0*/  ULOP3.LUT UR6, UR6, 0x1, URZ, 0xc0, !UPT ;  /* 0x0000000106067892 */ /* 0x000fc8000f8ec0ff */
[----:B------:R-:W-:-:S11]  /*04f0*/  UISETP.NE.U32.AND UP5, UPT, UR6, 0x1, UPT ;  /* 0x000000010600788c */ /* 0x000fd6000bfa5070 */
.L_x_8:
[----:B------:R-:W3:Y:S01]  /*0500*/  SHFL.IDX PT, R0, R106, RZ, 0x1f ;  /* 0x00001fff6a007589 */ /* 0x000ee200000e0000 */
[----:B------:R-:W-:-:S04]  /*0510*/  UISETP.NE.AND UP1, UPT, UR10, 0x2, UPT ;  /* 0x000000020a00788c */ /* 0x000fc8000bf25270 */
[----:B------:R-:W-:Y:S02]  /*0520*/  UISETP.EQ.AND UP2, UPT, UR5, URZ, !UP1 ;  /* 0x000000ff0500728c */ /* 0x000fe4000cf42270 */
[----:B------:R-:W-:-:S04]  /*0530*/  USEL UR7, URZ, 0x1, UP1 ;  /* 0x00000001ff077887 */ /* 0x000fc80008800000 */
[----:B------:R-:W-:Y:S02]  /*0540*/  PLOP3.LUT P5, PT, P1, PT, UP2, 0x80, 0x8 ;  /* 0x000000000008781c */ /* 0x000fe40000faf028 */
[----:B---3--:R-:W-:-:S13]  /*0550*/  ISETP.NE.AND P0, PT, R0, RZ, PT ;  /* 0x000000ff0000720c */ /* 0x008fda0003f05270 */
[----:B------:R-:W-:Y:S05]  /*0560*/  @P0 BRA `(.L_x_9) ;  /* 0x0000000400500947 */ /* 0x000fea0003800000 */
[----:B------:R-:W-:Y:S01]  /*0570*/  ELECT P0, URZ, PT ;  /* 0x0000000000ff782f */ /* 0x000fe20003800000 */
[----:B------:R-:W-:-:S12]  /*0580*/  BSSY.RECONVERGENT B0, `(.L_x_9) ;  /* 0x0000052000007945 */ /* 0x000fd80003800200 */
[----:B------:R-:W-:Y:S05]  /*0590*/  @!P0 BRA `(.L_x_10) ;  /* 0x0000000400408947 */ /* 0x000fea0003800000 */
[----:B------:R-:W-:Y:S01]  /*05a0*/  UMOV UR8, 0x400 ;  /* 0x0000040000087882 */ /* 0x000fe20000000000 */
[----:B------:R-:W-:Y:S01]  /*05b0*/  UMOV UR6, 0x1 ;  /* 0x0000000100067882 */ /* 0x000fe20000000000 */
[----:B------:R-:W-:Y:S02]  /*05c0*/  ULEA UR8, UR37, UR8, 0x18 ;  /* 0x0000000825087291 */ /* 0x000fe4000f8ec0ff */
[----:B------:R-:W-:-:S04]  /*05d0*/  UIADD3 UR12, UPT, UPT, -UR6, 0x100000, URZ ;  /* 0x00100000060c7890 */ /* 0x000fc8000fffe1ff */
[----:B------:R-:W-:Y:S02]  /*05e0*/  USHF.L.U32 UR13, UR12, 0xb, URZ ;  /* 0x0000000b0c0d7899 */ /* 0x000fe400080006ff */
[----:B------:R-:W-:Y:S01]  /*05f0*/  USHF.L.U32 UR12, UR12, 0x1, URZ ;  /* 0x000000010c0c7899 */ /* 0x000fe200080006ff */
[----:B------:R-:W3:Y:S11]  /*0600*/  FENCE.VIEW.ASYNC.S ;  /* 0x00000000000073c6 */ /* 0x000ef60000000000 */
[----:B---3--:R3:W4:Y:S01]  /*0610*/  SYNCS.EXCH.64 URZ, [UR8], UR12 ;  /* 0x0000000c08ff75b2 */ /* 0x0087220008000100 */
[----:B------:R3:W1:Y:S01]  /*0620*/  SYNCS.EXCH.64 URZ, [UR8+0x120], UR12 ;  /* 0x0001200c08ff75b2 */ /* 0x0006620008000100 */
        /* <DEDUP_REMOVED lines=69> */
[----:B------:R3:W1:Y:S02]  /*0a80*/  SYNCS.EXCH.64 URZ, [UR8+0x238], UR12 ;  /* 0x0002380c08ff75b2 */ /* 0x0006640008000100 */
[----:B---34-:R-:W-:Y:S01]  /*0a90*/  NOP ;  /* 0x0000000000007918 */ /* 0x018fe20000000000 */
.L_x_10:
[----:B------:R-:W-:Y:S05]  /*0aa0*/  BSYNC.RECONVERGENT B0 ;  /* 0x0000000000007941 */ /* 0x000fea0003800200 */
.L_x_9:
[----:B------:R-:W3:Y:S01]  /*0ab0*/  SHFL.IDX PT, R0, R106, RZ, 0x1f ;  /* 0x00001fff6a007589 */ /* 0x000ee200000e0000 */
[----:B------:R-:W-:Y:S01]  /*0ac0*/  NOP ;  /* 0x0000000000007918 */ /* 0x000fe20000000000 */
[----:B---3--:R-:W-:-:S13]  /*0ad0*/  ISETP.NE.AND P0, PT, R0, 0x1, PT ;  /* 0x000000010000780c */ /* 0x008fda0003f05270 */
[----:B------:R-:W-:Y:S05]  /*0ae0*/  @P0 BRA `(.L_x_11) ;  /* 0x00000000003c0947 */ /* 0x000fea0003800000 */
[----:B------:R-:W-:Y:S01]  /*0af0*/  UMOV UR9, 0x400 ;  /* 0x0000040000097882 */ /* 0x000fe20000000000 */
[----:B------:R-:W-:Y:S01]  /*0b00*/  UMOV UR8, 0x20 ;  /* 0x0000002000087882 */ /* 0x000fe20000000000 */
[----:B------:R-:W-:Y:S01]  /*0b10*/  UMOV UR6, 0x80 ;  /* 0x0000008000067882 */ /* 0x000fe20000000000 */
[----:B------:R-:W-:Y:S02]  /*0b20*/  ULEA UR9, UR37, UR9, 0x18 ;  /* 0x0000000925097291 */ /* 0x000fe4000f8ec0ff */
[----:B------:R-:W-:-:S04]  /*0b30*/  UIADD3 UR12, UPT, UPT, -UR8, 0x100000, URZ ;  /* 0x00100000080c7890 */ /* 0x000fc8000fffe1ff */
[----:B------:R-:W-:Y:S02]  /*0b40*/  USHF.L.U32 UR13, UR12, 0xb, URZ ;  /* 0x0000000b0c0d7899 */ /* 0x000fe400080006ff */
[----:B------:R-:W-:Y:S02]  /*0b50*/  USHF.L.U32 UR12, UR12, 0x1, URZ ;  /* 0x000000010c0c7899 */ /* 0x000fe400080006ff */
[----:B------:R-:W-:-:S04]  /*0b60*/  UIADD3 UR14, UPT, UPT, -UR6, 0x100000, URZ ;  /* 0x00100000060e7890 */ /* 0x000fc8000fffe1ff */
[----:B------:R-:W-:Y:S02]  /*0b70*/  USHF.L.U32 UR15, UR14, 0xb, URZ ;  /* 0x0000000b0e0f7899 */ /* 0x000fe400080006ff */
[----:B------:R-:W-:Y:S01]  /*0b80*/  USHF.L.U32 UR14, UR14, 0x1, URZ ;  /* 0x000000010e0e7899 */ /* 0x000fe200080006ff */
[----:B------:R-:W-:Y:S01]  /*0b90*/  ELECT P0, URZ, PT ;  /* 0x0000000000ff782f */ /* 0x000fe20003800000 */
[----:B------:R-:W3:Y:S02]  /*0ba0*/  FENCE.VIEW.ASYNC.S ;  /* 0x00000000000073c6 */ /* 0x000ee40000000000 */
[----:B---3--:R3:W4:Y:S08]  /*0bb0*/  SYNCS.EXCH.64 URZ, [UR9+0x240], UR12 ;  /* 0x0002400c09ff75b2 */ /* 0x0087300008000100 */
[----:B------:R3:W1:Y:S01]  /*0bc0*/  SYNCS.EXCH.64 URZ, [UR9+0x248], UR14 ;  /* 0x0002480e09ff75b2 */ /* 0x0006620008000100 */
[----:B------:R-:W-:Y:S01]  /*0bd0*/  NOP ;  /* 0x0000000000007918 */ /* 0x000fe20000000000 */
.L_x_11:
[----:B------:R-:W2:Y:S01]  /*0be0*/  SHFL.IDX PT, R0, R106, RZ, 0x1f ;  /* 0x00001fff6a007589 */ /* 0x000ea200000e0000 */
[----:B------:R-:W-:Y:S01]  /*0bf0*/  NOP ;  /* 0x0000000000007918 */ /* 0x000fe20000000000 */
[----:B--2---:R-:W-:-:S13]  /*0c00*/  ISETP.NE.AND P0, PT, R0, 0x3, PT ;  /* 0x000000030000780c */ /* 0x004fda0003f05270 */
[----:B------:R-:W-:Y:S05]  /*0c10*/  @P0 BRA `(.L_x_12) ;  /* 0x00000000002c0947 */ /* 0x000fea0003800000 */
[----:B------:R-:W-:Y:S01]  /*0c20*/  UMOV UR8, 0x400 ;  /* 0x0000040000087882 */ /* 0x000fe20000000000 */
[----:B------:R-:W-:Y:S01]  /*0c30*/  UMOV UR6, 0x20 ;  /* 0x0000002000067882 */ /* 0x000fe20000000000 */
[----:B------:R-:W-:Y:S02]  /*0c40*/  ULEA UR8, UR37, UR8, 0x18 ;  /* 0x0000000825087291 */ /* 0x000fe4000f8ec0ff */
[----:B---3--:R-:W-:-:S04]  /*0c50*/  UIADD3 UR12, UPT, UPT, -UR6, 0x100000, URZ ;  /* 0x00100000060c7890 */ /* 0x008fc8000fffe1ff */
[----:B------:R-:W-:Y:S02]  /*0c60*/  USHF.L.U32 UR13, UR12, 0xb, URZ ;  /* 0x0000000b0c0d7899 */ /* 0x000fe400080006ff */
[----:B------:R-:W-:Y:S01]  /*0c70*/  USHF.L.U32 UR12, UR12, 0x1, URZ ;  /* 0x000000010c0c7899 */ /* 0x000fe200080006ff */
[----:B------:R-:W-:Y:S01]  /*0c80*/  ELECT P0, URZ, PT ;  /* 0x0000000000ff782f */ /* 0x000fe20003800000 */
[----:B------:R-:W2:Y:S10]  /*0c90*/  FENCE.VIEW.ASYNC.S ;  /* 0x00000000000073c6 */ /* 0x000eb40000000000 */
[----:B--2---:R2:W3:Y:S01]  /*0ca0*/  SYNCS.EXCH.64 URZ, [UR8+0x250], UR12 ;  /* 0x0002500c08ff75b2 */ /* 0x0044e20008000100 */
[----:B------:R2:W1:Y:S01]  /*0cb0*/  SYNCS.EXCH.64 URZ, [UR8+0x258], UR12 ;  /* 0x0002580c08ff75b2 */ /* 0x0004620008000100 */
[----:B------:R-:W-:Y:S01]  /*0cc0*/  NOP ;  /* 0x0000000000007918 */ /* 0x000fe20000000000 */
.L_x_12:
[----:B------:R-:W4:Y:S01]  /*0cd0*/  SHFL.IDX PT, R0, R106, RZ, 0x1f ;  /* 0x00001fff6a007589 */ /* 0x000f2200000e0000 */
[----:B------:R-:W-:Y:S01]  /*0ce0*/  NOP ;  /* 0x0000000000007918 */ /* 0x000fe20000000000 */
[----:B----4-:R-:W-:-:S13]  /*0cf0*/  ISETP.NE.AND P0, PT, R0, 0x4, PT ;  /* 0x000000040000780c */ /* 0x010fda0003f05270 */
[----:B------:R-:W-:Y:S05]  /*0d00*/  @P0 BRA `(.L_x_13) ;  /* 0x0000000000480947 */ /* 0x000fea0003800000 */
[----:B---3--:R-:W-:Y:S01]  /*0d10*/  UMOV UR9, 0x1e0 ;  /* 0x000001e000097882 */ /* 0x008fe20000000000 */
[----:B--2---:R-:W-:Y:S01]  /*0d20*/  UMOV UR8, 0x400 ;  /* 0x0000040000087882 */ /* 0x004fe20000000000 */
[----:B------:R-:W-:Y:S01]  /*0d30*/  USEL UR9, UR9, 0x1a0, UP5 ;  /* 0x000001a009097887 */ /* 0x000fe2000a800000 */
        /* <DEDUP_REMOVED lines=9> */
[----:B------:R-:W2:Y:S02]  /*0dd0*/  FENCE.VIEW.ASYNC.S ;  /* 0x00000000000073c6 */ /* 0x000ea40000000000 */
[----:B--2---:R4:W2:Y:S08]  /*0de0*/  SYNCS.EXCH.64 URZ, [UR8+0x260], UR12 ;  /* 0x0002600c08ff75b2 */ /* 0x0048b00008000100 */
[----:B------:R4:W3:Y:S01]  /*0df0*/  SYNCS.EXCH.64 URZ, [UR8+0x270], UR14 ;  /* 0x0002700e08ff75b2 */ /* 0x0008e20008000100 */
[----:B------:R4:W1:Y:S01]  /*0e00*/  SYNCS.EXCH.64 URZ, [UR8+0x268], UR12 ;  /* 0x0002680c08ff75b2 */ /* 0x0008620008000100 */
[----:B------:R4:W1:Y:S02]  /*0e10*/  SYNCS.EXCH.64 URZ, [UR8+0x278], UR14 ;  /* 0x0002780e08ff75b2 */ /* 0x0008640008000100 */
[----:B----4-:R-:W-:Y:S01]  /*0e20*/  NOP ;  /* 0x0000000000007918 */ /* 0x010fe20000000000 */
.L_x_13:
[----:B------:R-:W4:Y:S01]  /*0e30*/  SHFL.IDX PT, R0, R106, RZ, 0x1f ;  /* 0x00001fff6a007589 */ /* 0x000f2200000e0000 */
[----:B------:R-:W-:Y:S01]  /*0e40*/  NOP ;  /* 0x0000000000007918 */ /* 0x000fe20000000000 */
[----:B----4-:R-:W-:-:S13]  /*0e50*/  ISETP.NE.AND P0, PT, R0, 0x5, PT ;  /* 0x000000050000780c */ /* 0x010fda0003f05270 */
[----:B------:R-:W-:Y:S05]  /*0e60*/  @P0 BRA `(.L_x_14) ;  /* 0x0000000000540947 */ /* 0x000fea0003800000 */
[----:B---3--:R-:W-:Y:S01]  /*0e70*/  UMOV UR9, 0x400 ;  /* 0x0000040000097882 */ /* 0x008fe20000000000 */
[----:B--2---:R-:W-:Y:S01]  /*0e80*/  UMOV UR8, 0x1 ;  /* 0x0000000100087882 */ /* 0x004fe20000000000 */
        /* <DEDUP_REMOVED lines=13> */
[----:B------:R4:W1:Y:S01]  /*0f60*/  SYNCS.EXCH.64 URZ, [UR9+0x2a8], UR14 ;  /* 0x0002a80e09ff75b2 */ /* 0x0008620008000100 */
[----:B------:R4:W1:Y:S01]  /*0f70*/  SYNCS.EXCH.64 URZ, [UR9+0x290], UR12 ;  /* 0x0002900c09ff75b2 */ /* 0x0008620008000100 */
[----:B------:R4:W1:Y:S01]  /*0f80*/  SYNCS.EXCH.64 URZ, [UR9+0x2b0], UR14 ;  /* 0x0002b00e09ff75b2 */ /* 0x0008620008000100 */
[----:B------:R4:W1:Y:S01]  /*0f90*/  SYNCS.EXCH.64 URZ, [UR9+0x298], UR12 ;  /* 0x0002980c09ff75b2 */ /* 0x0008620008000100 */
[----:B------:R4:W1:Y:S02]  /*0fa0*/  SYNCS.EXCH.64 URZ, [UR9+0x2b8], UR14 ;  /* 0x0002b80e09ff75b2 */ /* 0x0008640008000100 */
[----:B----4-:R-:W-:Y:S01]  /*0fb0*/  NOP ;  /* 0x0000000000007918 */ /* 0x010fe20000000000 */
.L_x_14:
[----:B------:R-:W4:Y:S01]  /*0fc0*/  SHFL.IDX PT, R0, R106, RZ, 0x1f ;  /* 0x00001fff6a007589 */ /* 0x000f2200000e0000 */
[----:B------:R-:W-:Y:S01]  /*0fd0*/  ISETP.NE.OR P1, PT, RZ, UR10, !P1 ;  /* 0x0000000aff007c0c */ /* 0x000fe2000cf25670 */
[----:B------:R-:W-:Y:S01]  /*0fe0*/  NOP ;  /* 0x0000000000007918 */ /* 0x000fe20000000000 */
[----:B----4-:R-:W-:-:S13]  /*0ff0*/  ISETP.NE.AND P0, PT, R0, 0x3, PT ;  /* 0x000000030000780c */ /* 0x010fda0003f05270 */
[----:B------:R-:W-:Y:S05]  /*1000*/  @P0 BRA `(.L_x_15) ;  /* 0x0000000000340947 */ /* 0x000fea0003800000 */
[----:B--2---:R-:W-:Y:S01]  /*1010*/  UMOV UR8, 0x400 ;  /* 0x0000040000087882 */ /* 0x004fe20000000000 */
[----:B------:R-:W-:Y:S01]  /*1020*/  UMOV UR6, 0x20 ;  /* 0x0000002000067882 */ /* 0x000fe20000000000 */
[----:B------:R-:W-:Y:S02]  /*1030*/  ULEA UR8, UR37, UR8, 0x18 ;  /* 0x0000000825087291 */ /* 0x000fe4000f8ec0ff */
[----:B---3--:R-:W-:-:S04]  /*1040*/  UIADD3 UR12, UPT, UPT, -UR6, 0x100000, URZ ;  /* 0x00100000060c7890 */ /* 0x008fc8000fffe1ff */
[----:B------:R-:W-:Y:S02]  /*1050*/  USHF.L.U32 UR13, UR12, 0xb, URZ ;  /* 0x0000000b0c0d7899 */ /* 0x000fe400080006ff */
[----:B------:R-:W-:Y:S01]  /*1060*/  USHF.L.U32 UR12, UR12, 0x1, URZ ;  /* 0x000000010c0c7899 */ /* 0x000fe200080006ff */
[----:B------:R-:W-:Y:S01]  /*1070*/  ELECT P0, URZ, PT ;  /* 0x0000000000ff782f */ /* 0x000fe20003800000 */
[----:B------:R-:W2:Y:S10]  /*1080*/  FENCE.VIEW.ASYNC.S ;  /* 0x00000000000073c6 */ /* 0x000eb40000000000 */
[----:B--2---:R4:W2:Y:S01]  /*1090*/  SYNCS.EXCH.64 URZ, [UR8+0x2c0], UR12 ;  /* 0x0002c00c08ff75b2 */ /* 0x0048a20008000100 */
[----:B------:R4:W3:Y:S01]  /*10a0*/  SYNCS.EXCH.64 URZ, [UR8+0x2d0], UR12 ;  /* 0x0002d00c08ff75b2 */ /* 0x0008e20008000100 */
[----:B------:R4:W1:Y:S01]  /*10b0*/  SYNCS.EXCH.64 URZ, [UR8+0x2c8], UR12 ;  /* 0x0002c80c08ff75b2 */ /* 0x0008620008000100 */
[----:B------:R4:W1:Y:S02]  /*10c0*/  SYNCS.EXCH.64 URZ, [UR8+0x2d8], UR12 ;  /* 0x0002d80c08ff75b2 */ /* 0x0008640008000100 */
[----:B----4-:R-:W-:Y:S01]  /*10d0*/  NOP ;  /* 0x0000000000007918 */ /* 0x010fe20000000000 */
.L_x_15:
[----:B------:R-:W-:Y:S01]  /*10e0*/  VOTEU.ALL UP1, P1 ;  /* 0x0000000000ff7886 */ /* 0x000fe20000820000 */
[----:B--2---:R-:W2:Y:S01]  /*10f0*/  LDCU UR8, c[0x0][0x36c] ;  /* 0x00006d80ff0877ac */ /* 0x004ea20008000800 */
[----:B------:R-:W-:Y:S01]  /*1100*/  NOP ;  /* 0x0000000000007918 */ /* 0x000fe20000000000 */
[----:B------:R-:W-:Y:S01]  /*1110*/  LOP3.LUT R10, R103, 0x1f, RZ, 0xc0, !PT ;  /* 0x0000001f670a7812 */ /* 0x000fe200078ec0ff */
[----:B---3--:R-:W-:Y:S01]  /*1120*/  UMOV UR12, 0x20 ;  /* 0x00000020000c7882 */ /* 0x008fe20000000000 */
[----:B------:R-:W-:Y:S01]  /*1130*/  @!UP1 UMOV UR6, 0x400 ;  /* 0x0000040000069882 */ /* 0x000fe20000000000 */
[----:B------:R-:W-:-:S04]  /*1140*/  @!UP1 UIADD3 UR12, UPT, UPT, -UR12, 0x100000, URZ ;  /* 0x001000000c0c9890 */ /* 0x000fc8000fffe1ff */
[----:B------:R-:W-:Y:S02]  /*1150*/  @!UP1 USHF.L.U32 UR13, UR12, 0xb, URZ ;  /* 0x0000000b0c0d9899 */ /* 0x000fe400080006ff */
[----:B------:R-:W-:Y:S02]  /*1160*/  @!UP1 USHF.L.U32 UR12, UR12, 0x1, URZ ;  /* 0x000000010c0c9899 */ /* 0x000fe400080006ff */
[----:B------:R-:W-:Y:S01]  /*1170*/  @!UP1 ULEA UR6, UR37, UR6, 0x18 ;  /* 0x0000000625069291 */ /* 0x000fe2000f8ec0ff */
[----:B------:R-:W-:Y:S01]  /*1180*/  VOTEU.ALL UP1, P1 ;  /* 0x0000000000ff7886 */ /* 0x000fe20000820000 */
[----:B------:R-:W-:Y:S01]  /*1190*/  UISETP.NE.AND UP4, UPT, UR10, URZ, UPT ;  /* 0x000000ff0a00728c */ /* 0x000fe2000bf85270 */
[----:B------:R-:W3:Y:S09]  /*11a0*/  FENCE.VIEW.ASYNC.S ;  /* 0x00000000000073c6 */ /* 0x000ef20000000000 */
[----:B---3--:R3:W4:Y:S01]  /*11b0*/  @!UP1 SYNCS.EXCH.64 URZ, [UR6+0x2e0], UR12 ;  /* 0x0002e00c06ff95b2 */ /* 0x0087220008000100 */
[----:B--2---:R-:W-:-:S09]  /*11c0*/  UISETP.EQ.U32.AND UP1, UPT, UR8, 0x1, UPT ;  /* 0x000000010800788c */ /* 0x004fd2000bf22070 */
[----:B------:R-:W-:Y:S05]  /*11d0*/  BRA.U !UP1, `(.L_x_16) ;  /* 0x0000000109087547 */ /* 0x000fea000b800000 */
[----:B-1--4-:R-:W-:Y:S01]  /*11e0*/  UCGABAR_ARV ;  /* 0x00000000000079c7 */ /* 0x012fe20008000000 */
[----:B------:R-:W-:Y:S05]  /*11f0*/  BRA `(.L_x_17) ;  /* 0x0000000000047947 */ /* 0x000fea0003800000 */
.L_x_16:
[----:B-1--4-:R-:W-:Y:S01]  /*1200*/  NOP ;  /* 0x0000000000007918 */ /* 0x012fe20000000000 */
.L_x_17:
[----:B------:R-:W1:Y:S01]  /*1210*/  S2R R94, SR_CTAID.Y ;  /* 0x00000000005e7919 */ /* 0x000e620000002600 */
[----:B------:R-:W-:-:S05]  /*1220*/  CS2R.32 R93, SR_CgaSize ;  /* 0x00000000005d7805 */ /* 0x000fca0000008a00 */
[----:B------:R-:W-:-:S05]  /*1230*/  IMAD R93, R93, -0xa0, RZ ;  /* 0xffffff605d5d7824 */ /* 0x000fca00078e02ff */
[----:B---3--:R-:W-:-:S14]  /*1240*/  R2UR UR6, R93 ;  /* 0x000000005d0672ca */ /* 0x008fdc00000e0000 */
[----:B------:R-:W2:Y:S01]  /*1250*/  LDCU UR6, c[0x0][UR6+0x2b4] ;  /* 0x00005680060677ac */ /* 0x000ea20008000800 */
[----:B------:R-:W-:-:S05]  /*1260*/  CS2R.32 R0, SR_CgaSize ;  /* 0x0000000000007805 */ /* 0x000fca0000008a00 */
[----:B------:R-:W-:-:S06]  /*1270*/  IMAD R0, R0, -0xa0, RZ ;  /* 0xffffff6000007824 */ /* 0x000fcc00078e02ff */
[----:B------:R-:W3:Y:S01]  /*1280*/  LDC R0, c[0x0][R0+0x2a4] ;  /* 0x0000a90000007b82 */ /* 0x000ee20000000800 */
[----:B------:R-:W-:Y:S01]  /*1290*/  PRMT R8, RZ, 0x7610, R8 ;  /* 0x00007610ff087816 */ /* 0x000fe20000000008 */
[----:B------:R-:W4:Y:S01]  /*12a0*/  S2R R11, SR_CTAID.X ;  /* 0x00000000000b7919 */ /* 0x000f220000002500 */
[----:B------:R-:W-:-:S05]  /*12b0*/  CS2R.32 R93, SR_CgaSize ;  /* 0x00000000005d7805 */ /* 0x000fca0000008a00 */
[----:B------:R-:W-:-:S05]  /*12c0*/  IMAD R93, R93, -0xa0, RZ ;  /* 0xffffff605d5d7824 */ /* 0x000fca00078e02ff */
[----:B------:R-:W-:-:S14]  /*12d0*/  R2UR UR8, R93 ;  /* 0x000000005d0872ca */ /* 0x000fdc00000e0000 */
[----:B------:R-:W3:Y:S01]  /*12e0*/  LDCU UR8, c[0x0][UR8+0x2b0] ;  /* 0x00005600080877ac */ /* 0x000ee20008000800 */
[----:B------:R-:W-:Y:S01]  /*12f0*/  UISETP.NE.AND UP2, UPT, UR10, 0x2, UPT ;  /* 0x000000020a00788c */ /* 0x000fe2000bf45270 */
[----:B------:R-:W2:Y:S01]  /*1300*/  LDC R9, c[0x0][0xb24] ;  /* 0x0002c900ff097b82 */ /* 0x000ea20000000800 */
[----:B------:R-:W-:-:S05]  /*1310*/  CS2R.32 R2, SR_CgaSize ;  /* 0x0000000000027805 */ /* 0x000fca0000008a00 */
[----:B------:R-:W-:-:S06]  /*1320*/  IMAD R2, R2, -0xa0, RZ ;  /* 0xffffff6002027824 */ /* 0x000fcc00078e02ff */
[----:B------:R-:W3:Y:S08]  /*1330*/  LDC R2, c[0x0][R2+0x2a0] ;  /* 0x0000a80002027b82 */ /* 0x000ef00000000800 */
[----:B------:R-:W3:Y:S01]  /*1340*/  LDC R40, c[0x0][0xb24] ;  /* 0x0002c900ff287b82 */ /* 0x000ee20000000800 */
[----:B-1----:R-:W-:-:S07]  /*1350*/  I2FP.F32.U32 R3, R94 ;  /* 0x0000005e00037245 */ /* 0x002fce0000201000 */
[----:B------:R-:W1:Y:S01]  /*1360*/  S2UR UR36, SR_CTAID.Z ;  /* 0x00000000002479c3 */ /* 0x000e620000002700 */
[----:B--2---:R-:W-:Y:S01]  /*1370*/  ISETP.GE.AND P0, PT, R9, 0x1, PT ;  /* 0x000000010900780c */ /* 0x004fe20003f06270 */
[----:B----4-:R-:W-:Y:S01]  /*1380*/  IMAD.MOV.U32 R93, RZ, RZ, R11 ;  /* 0x000000ffff5d7224 */ /* 0x010fe200078e000b */
[----:B------:R-:W-:Y:S01]  /*1390*/  I2FP.F32.U32 R4, R11 ;  /* 0x0000000b00047245 */ /* 0x000fe20000201000 */
[----:B------:R-:W-:Y:S01]  /*13a0*/  FMUL R3, R3, UR6 ;  /* 0x0000000603037c20 */ /* 0x000fe20008400000 */
[----:B------:R-:W2:Y:S03]  /*13b0*/  LDCU UR6, c[0x0][0xb30] ;  /* 0x00016600ff0677ac */ /* 0x000ea60008000800 */
[----:B---3--:R-:W-:Y:S01]  /*13c0*/  FMUL R4, R4, UR8 ;  /* 0x0000000804047c20 */ /* 0x008fe20008400000 */
[----:B------:R-:W3:Y:S08]  /*13d0*/  F2I.U32.TRUNC.NTZ R81, R3 ;  /* 0x0000000300517305 */ /* 0x000ef0000020f000 */
[----:B------:R-:W4:Y:S01]  /*13e0*/  F2I.U32.TRUNC.NTZ R92, R4 ;  /* 0x00000004005c7305 */ /* 0x000f22000020f000 */
[----:B--2---:R-:W-:Y:S01]  /*13f0*/  UISETP.NE.AND UP3, UPT, UR6, 0x1, UPT ;  /* 0x000000010600788c */ /* 0x004fe2000bf65270 */
[----:B---3--:R-:W-:-:S05]  /*1400*/  IADD3 R81, PT, PT, -R81, RZ, RZ ;  /* 0x000000ff51517210 */ /* 0x008fca0007ffe1ff */
[----:B------:R-:W-:Y:S01]  /*1410*/  IMAD R81, R0, R81, R94 ;  /* 0x0000005100517224 */ /* 0x000fe200078e025e */
[----:B------:R-:W-:Y:S01]  /*1420*/  PRMT R0, RZ, 0x7610, R0 ;  /* 0x00007610ff007816 */ /* 0x000fe20000000000 */
[----:B----4-:R-:W-:-:S04]  /*1430*/  IMAD.MOV R92, RZ, RZ, -R92 ;  /* 0x000000ffff5c7224 */ /* 0x010fc800078e0a5c */
[----:B------:R-:W-:Y:S01]  /*1440*/  IMAD R92, R2, R92, R11 ;  /* 0x0000005c025c7224 */ /* 0x000fe200078e020b */
[----:B-1----:R-:W-:Y:S06]  /*1450*/  BRA.U UP4, `(.L_x_18) ;  /* 0x0000000104247547 */ /* 0x002fec000b800000 */
[----:B------:R-:W-:Y:S01]  /*1460*/  ISETP.NE.AND P1, PT, R81, RZ, PT ;  /* 0x000000ff5100720c */ /* 0x000fe20003f25270 */
[----:B------:R-:W-:Y:S01]  /*1470*/  IMAD.MOV.U32 R0, RZ, RZ, 0x3 ;  /* 0x00000003ff007424 */ /* 0x000fe200078e00ff */
[C---:B------:R-:W-:Y:S02]  /*1480*/  LOP3.LUT R3, R92.reuse, 0xfffffffe, RZ, 0xc0, !PT ;  /* 0xfffffffe5c037812 */ /* 0x040fe400078ec0ff */
[----:B------:R-:W-:Y:S02]  /*1490*/  ISETP.LT.U32.OR P1, PT, R92, 0x2, !P1 ;  /* 0x000000025c00780c */ /* 0x000fe40004f21470 */
[----:B------:R-:W-:Y:S02]  /*14a0*/  SHF.L.U32 R0, R0, R3, RZ ;  /* 0x0000000300007219 */ /* 0x000fe400000006ff */
[----:B------:R-:W-:Y:S02]  /*14b0*/  SEL R5, RZ, 0x1, !P1 ;  /* 0x00000001ff057807 */ /* 0x000fe40004800000 */
[----:B------:R-:W-:-:S05]  /*14c0*/  SEL R2, RZ, 0x2, !P1 ;  /* 0x00000002ff027807 */ /* 0x000fca0004800000 */
[----:B------:R-:W-:-:S05]  /*14d0*/  IMAD.IADD R2, R5, 0x1, R2 ;  /* 0x0000000105027824 */ /* 0x000fca00078e0202 */
[----:B------:R-:W-:Y:S02]  /*14e0*/  PRMT R8, R2, 0x7610, R8 ;  /* 0x0000761002087816 */ /* 0x000fe40000000008 */
.L_x_18:
[----:B------:R-:W-:Y:S05]  /*14f0*/  @!P0 BRA `(.L_x_19) ;  /* 0x0000000000b88947 */ /* 0x000fea0003800000 */
[----:B------:R-:W1:Y:S01]  /*1500*/  LDC.64 R4, c[0x0][0xb18] ;  /* 0x0002c600ff047b82 */ /* 0x000e620000000a00 */
[----:B------:R-:W-:-:S07]  /*1510*/  ISETP.NE.AND P0, PT, R9, 0x1, PT ;  /* 0x000000010900780c */ /* 0x000fce0003f05270 */
[----:B------:R-:W2:Y:S08]  /*1520*/  LDC R14, c[0x0][0xb0c] ;  /* 0x0002c300ff0e7b82 */ /* 0x000eb00000000800 */
[----:B------:R-:W3:Y:S08]  /*1530*/  LDC R13, c[0x0][0x370] ;  /* 0x0000dc00ff0d7b82 */ /* 0x000ef00000000800 */
[----:B------:R-:W4:Y:S01]  /*1540*/  LDC R16, c[0x0][0x374] ;  /* 0x0000dd00ff107b82 */ /* 0x000f220000000800 */
[----:B-1----:R-:W-:-:S07]  /*1550*/  ISETP.NE.AND P1, PT, R4, 0x1, PT ;  /* 0x000000010400780c */ /* 0x002fce0003f25270 */
[----:B------:R-:W3:Y:S01]  /*1560*/  LDC.64 R6, c[0x0][0xb10] ;  /* 0x0002c400ff067b82 */ /* 0x000ee20000000a00 */
[----:B--2---:R-:W-:-:S07]  /*1570*/  ISETP.NE.AND P2, PT, R14, 0x1, PT ;  /* 0x000000010e00780c */ /* 0x004fce0003f45270 */
[----:B------:R-:W1:Y:S08]  /*1580*/  LDC R12, c[0x0][0xb20] ;  /* 0x0002c800ff0c7b82 */ /* 0x000e700000000800 */
[----:B------:R-:W2:Y:S01]  /*1590*/  LDC.64 R2, c[0x0][0xb28] ;  /* 0x0002ca00ff027b82 */ /* 0x000ea20000000a00 */
[----:B----4-:R-:W-:-:S04]  /*15a0*/  IMAD.HI.U32 R15, R16, R5, RZ ;  /* 0x00000005100f7227 */ /* 0x010fc800078e00ff */
[----:B------:R-:W-:-:S04]  /*15b0*/  IMAD.HI.U32 R5, R94, R5, RZ ;  /* 0x000000055e057227 */ /* 0x000fc800078e00ff */
[----:B---3--:R-:W-:-:S04]  /*15c0*/  IMAD.HI.U32 R18, R13, R6, RZ ;  /* 0x000000060d127227 */ /* 0x008fc800078e00ff */
[C---:B------:R-:W-:Y:S01]  /*15d0*/  IMAD.HI.U32 R20, R11.reuse, R6, RZ ;  /* 0x000000060b147227 */ /* 0x040fe200078e00ff */
[-C--:B------:R-:W-:Y:S02]  /*15e0*/  @P2 SHF.R.U32.HI R13, RZ, R7.reuse, R18 ;  /* 0x00000007ff0d2219 */ /* 0x080fe40000011612 */
[-C--:B-1----:R-:W-:Y:S02]  /*15f0*/  @P1 SHF.R.U32.HI R16, RZ, R12.reuse, R15 ;  /* 0x0000000cff101219 */ /* 0x082fe4000001160f */
[----:B------:R-:W-:Y:S02]  /*1600*/  SHF.R.U32.HI R5, RZ, R12, R5 ;  /* 0x0000000cff057219 */ /* 0x000fe40000011605 */
[----:B------:R-:W-:Y:S02]  /*1610*/  SHF.R.U32.HI R20, RZ, R7, R20 ;  /* 0x00000007ff147219 */ /* 0x000fe40000011614 */
[----:B------:R-:W-:Y:S01]  /*1620*/  SEL R5, R94, R5, !P1 ;  /* 0x000000055e057207 */ /* 0x000fe20004800000 */
[----:B--2---:R-:W-:Y:S01]  /*1630*/  IMAD.HI.U32 R18, R16, R2, RZ ;  /* 0x0000000210127227 */ /* 0x004fe200078e00ff */
[----:B------:R-:W-:-:S02]  /*1640*/  SEL R93, R11, R20, !P2 ;  /* 0x000000140b5d7207 */ /* 0x000fc40005000000 */
[----:B------:R-:W-:Y:S01]  /*1650*/  IADD3 R7, PT, PT, -R5, RZ, RZ ;  /* 0x000000ff05077210 */ /* 0x000fe20007ffe1ff */
[----:B------:R-:W-:Y:S01]  /*1660*/  IMAD.HI.U32 R6, R13, R2, RZ ;  /* 0x000000020d067227 */ /* 0x000fe200078e00ff */
[----:B------:R-:W-:-:S03]  /*1670*/  @P0 SHF.R.U32.HI R16, RZ, R3, R18 ;  /* 0x00000003ff100219 */ /* 0x000fc60000011612 */
[----:B------:R-:W-:Y:S01]  /*1680*/  IMAD R7, R4, R7, R94 ;  /* 0x0000000704077224 */ /* 0x000fe200078e025e */
[----:B------:R-:W-:Y:S01]  /*1690*/  @P0 SHF.R.U32.HI R13, RZ, R3, R6 ;  /* 0x00000003ff0d0219 */ /* 0x000fe20000011606 */
[----:B------:R-:W-:-:S04]  /*16a0*/  IMAD R16, R16, R9, RZ ;  /* 0x0000000910107224 */ /* 0x000fc800078e02ff */
[----:B------:R-:W-:Y:S01]  /*16b0*/  IMAD R6, R13, R9, RZ ;  /* 0x000000090d067224 */ /* 0x000fe200078e02ff */
[----:B------:R-:W-:-:S04]  /*16c0*/  ISETP.GE.AND P1, PT, R5, R16, PT ;  /* 0x000000100500720c */ /* 0x000fc80003f26270 */
[----:B------:R-:W-:Y:S01]  /*16d0*/  ISETP.GE.OR P1, PT, R93, R6, P1 ;  /* 0x000000065d00720c */ /* 0x000fe20000f26670 */
[----:B------:R-:W-:-:S05]  /*16e0*/  IMAD.HI.U32 R6, R5, R2, RZ ;  /* 0x0000000205067227 */ /* 0x000fca00078e00ff */
[----:B------:R-:W-:-:S04]  /*16f0*/  SHF.R.U32.HI R6, RZ, R3, R6 ;  /* 0x00000003ff067219 */ /* 0x000fc80000011606 */
[----:B------:R-:W-:-:S03]  /*1700*/  SEL R6, R5, R6, !P0 ;  /* 0x0000000605067207 */ /* 0x000fc60004000000 */
[----:B------:R-:W-:Y:S01]  /*1710*/  @!P1 IMAD.HI.U32 R12, R93, R2, RZ ;  /* 0x000000025d0c9227 */ /* 0x000fe200078e00ff */
[----:B------:R-:W-:-:S04]  /*1720*/  IADD3 R2, PT, PT, -R6, RZ, RZ ;  /* 0x000000ff06027210 */ /* 0x000fc80007ffe1ff */
[----:B------:R-:W-:Y:S01]  /*1730*/  @!P1 SHF.R.U32.HI R12, RZ, R3, R12 ;  /* 0x00000003ff0c9219 */ /* 0x000fe2000001160c */
[----:B------:R-:W-:-:S03]  /*1740*/  IMAD R2, R9, R2, R5 ;  /* 0x0000000209027224 */ /* 0x000fc600078e0205 */
[----:B------:R-:W-:-:S05]  /*1750*/  @!P1 SEL R3, R93, R12, !P0 ;  /* 0x0000000c5d039207 */ /* 0x000fca0004000000 */
[--C-:B------:R-:W-:Y:S02]  /*1760*/  @!P1 IMAD.IADD R6, R6, 0x1, -R3.reuse ;  /* 0x0000000106069824 */ /* 0x100fe400078e0a03 */
[----:B------:R-:W-:Y:S01]  /*1770*/  @!P1 IMAD R3, R2, R13, R3 ;  /* 0x0000000d02039224 */ /* 0x000fe200078e0203 */
[----:B------:R-:W-:Y:S01]  /*1780*/  IADD3 R2, PT, PT, -R93, RZ, RZ ;  /* 0x000000ff5d027210 */ /* 0x000fe20007ffe1ff */
[----:B------:R-:W-:Y:S02]  /*1790*/  @!P1 IMAD R5, R6, R9, R93 ;  /* 0x0000000906059224 */ /* 0x000fe400078e025d */
[----:B------:R-:W-:Y:S02]  /*17a0*/  @!P1 IMAD.MOV.U32 R93, RZ, RZ, R3 ;  /* 0x000000ffff5d9224 */ /* 0x000fe400078e0003 */
[----:B------:R-:W-:Y:S02]  /*17b0*/  IMAD R2, R14, R2, R11 ;  /* 0x000000020e027224 */ /* 0x000fe400078e020b */
[----:B------:R-:W-:-:S02]  /*17c0*/  IMAD R94, R5, R4, R7 ;  /* 0x00000004055e7224 */ /* 0x000fc400078e0207 */
[----:B------:R-:W-:Y:S02]  /*17d0*/  IMAD R93, R93, R14, R2 ;  /* 0x0000000e5d5d7224 */ /* 0x000fe400078e0202 */
.L_x_19:
[----:B------:R-:W-:Y:S05]  /*17e0*/  BRA.U UP3, `(.L_x_20) ;  /* 0x0000000103407547 */ /* 0x000fea000b800000 */
[----:B------:R-:W1:Y:S08]  /*17f0*/  LDC.64 R4, c[0x0][0xb10] ;  /* 0x0002c400ff047b82 */ /* 0x000e700000000a00 */
[----:B------:R-:W2:Y:S08]  /*1800*/  LDC.64 R2, c[0x0][0xb18] ;  /* 0x0002c600ff027b82 */ /* 0x000eb00000000a00 */
[----:B------:R-:W3:Y:S08]  /*1810*/  LDC R6, c[0x0][0xb20] ;  /* 0x0002c800ff067b82 */ /* 0x000ef00000000800 */
[----:B------:R-:W4:Y:S01]  /*1820*/  LDC R12, c[0x0][0xb0c] ;  /* 0x0002c300ff0c7b82 */ /* 0x000f220000000800 */
[----:B-1----:R-:W-:-:S05]  /*1830*/  IMAD.HI.U32 R4, R93, R4, RZ ;  /* 0x000000045d047227 */ /* 0x002fca00078e00ff */
[----:B------:R-:W-:Y:S01]  /*1840*/  SHF.R.U32.HI R4, RZ, R5, R4 ;  /* 0x00000005ff047219 */ /* 0x000fe20000011604 */
[----:B--2---:R-:W-:Y:S01]  /*1850*/  IMAD.HI.U32 R3, R94, R3, RZ ;  /* 0x000000035e037227 */ /* 0x004fe200078e00ff */
[----:B------:R-:W-:-:S04]  /*1860*/  ISETP.NE.AND P0, PT, R2, 0x1, PT ;  /* 0x000000010200780c */ /* 0x000fc80003f05270 */
[----:B---3--:R-:W-:-:S04]  /*1870*/  SHF.R.U32.HI R3, RZ, R6, R3 ;  /* 0x00000006ff037219 */ /* 0x008fc80000011603 */
[----:B------:R-:W-:Y:S02]  /*1880*/  SEL R3, R94, R3, !P0 ;  /* 0x000000035e037207 */ /* 0x000fe40004000000 */
[----:B----4-:R-:W-:-:S04]  /*1890*/  ISETP.NE.AND P1, PT, R12, 0x1, PT ;  /* 0x000000010c00780c */ /* 0x010fc80003f25270 */
[----:B------:R-:W-:-:S05]  /*18a0*/  SEL R6, R93, R4, !P1 ;  /* 0x000000045d067207 */ /* 0x000fca0004800000 */
[----:B------:R-:W-:Y:S02]  /*18b0*/  IMAD.IADD R4, R3, 0x1, -R6 ;  /* 0x0000000103047824 */ /* 0x000fe400078e0a06 */
[----:B------:R-:W-:Y:S02]  /*18c0*/  IMAD.IADD R3, R6, 0x1, -R3 ;  /* 0x0000000106037824 */ /* 0x000fe400078e0a03 */
[----:B------:R-:W-:Y:S02]  /*18d0*/  IMAD R93, R4, R12, R93 ;  /* 0x0000000c045d7224 */ /* 0x000fe400078e025d */
[----:B------:R-:W-:Y:S02]  /*18e0*/  IMAD R94, R3, R2, R94 ;  /* 0x00000002035e7224 */ /* 0x000fe400078e025e */
.L_x_20:
[----:B------:R-:W-:Y:S05]  /*18f0*/  BRA.U !UP1, `(.L_x_21) ;  /* 0x00000001090c7547 */ /* 0x000fea000b800000 */
[----:B------:R-:W-:Y:S01]  /*1900*/  UCGABAR_WAIT ;  /* 0x0000000000007dc7 */ /* 0x000fe20008000000 */
[----:B------:R-:W-:Y:S01]  /*1910*/  CCTL.IVALL ;  /* 0x00000000ff00798f */ /* 0x000fe20002000000 */
[----:B------:R-:W-:Y:S05]  /*1920*/  BRA `(.L_x_22) ;  /* 0x0000000000047947 */ /* 0x000fea0003800000 */
.L_x_21:
[----:B------:R-:W-:Y:S06]  /*1930*/  BAR.SYNC.DEFER_BLOCKING 0x0 ;  /* 0x0000000000007b1d */ /* 0x000fec0000010000 */
.L_x_22:
[----:B------:R-:W-:Y:S05]  /*1940*/  BRA.U UP2, `(.L_x_23) ;  /* 0x0000002502347547 */ /* 0x000fea000b800000 */
[----:B------:R-:W1:Y:S01]  /*1950*/  LDCU UR15, c[0x0][0x38c] ;  /* 0x00007180ff0f77ac */ /* 0x000e620008000800 */
[----:B------:R-:W2:Y:S01]  /*1960*/  LDC R9, c[0x0][0x370] ;  /* 0x0000dc00ff097b82 */ /* 0x000ea20000000800 */
[C---:B------:R-:W-:Y:S01]  /*1970*/  IMAD.SHL.U32 R17, R11.reuse, 0x20, RZ ;  /* 0x000000200b117824 */ /* 0x040fe200078e00ff */
[----:B------:R-:W-:Y:S01]  /*1980*/  PLOP3.LUT P1, PT, PT, PT, UP5, 0x80, 0x8 ;  /* 0x000000000008781c */ /* 0x000fe20003f2f058 */
[----:B------:R-:W-:Y:S01]  /*1990*/  UISETP.NE.AND UP1, UPT, UR10, URZ, UPT ;  /* 0x000000ff0a00728c */ /* 0x000fe2000bf25270 */
[----:B------:R-:W-:Y:S01]  /*19a0*/  ISETP.NE.AND P4, PT, R10, RZ, P5 ;  /* 0x000000ff0a00720c */ /* 0x000fe20002f85270 */
[----:B------:R-:W-:Y:S01]  /*19b0*/  IMAD.SHL.U32 R16, R11, 0x40, RZ ;  /* 0x000000400b107824 */ /* 0x000fe200078e00ff */
[----:B------:R-:W-:Y:S01]  /*19c0*/  PLOP3.LUT P1, PT, P1, PT, PT, 0x8, 0x80 ;  /* 0x000000000080781c */ /* 0x000fe20000f2e170 */
[----:B------:R-:W-:Y:S01]  /*19d0*/  IMAD.MOV.U32 R15, RZ, RZ, 0x1 ;  /* 0x00000001ff0f7424 */ /* 0x000fe200078e00ff */
[----:B------:R-:W3:Y:S01]  /*19e0*/  LDC R0, c[0x0][0x374] ;  /* 0x0000dd00ff007b82 */ /* 0x000ee20000000800 */
[----:B------:R-:W-:Y:S01]  /*19f0*/  IMAD.MOV.U32 R14, RZ, RZ, RZ ;  /* 0x000000ffff0e7224 */ /* 0x000fe200078e00ff */
[----:B------:R-:W-:Y:S01]  /*1a00*/  CS2R R12, SRZ ;  /* 0x00000000000c7805 */ /* 0x000fe2000001ff00 */
[----:B------:R-:W-:Y:S01]  /*1a10*/  IMAD.MOV.U32 R10, RZ, RZ, 0x1 ;  /* 0x00000001ff0a7424 */ /* 0x000fe200078e00ff */
[----:B------:R-:W-:Y:S01]  /*1a20*/  LOP3.LUT R17, R17, 0x20, RZ, 0xc0, !PT ;  /* 0x0000002011117812 */ /* 0x000fe200078ec0ff */
[----:B------:R-:W4:Y:S01]  /*1a30*/  LDCU.64 UR24, c[0x0][0x348] ;  /* 0x00006900ff1877ac */ /* 0x000f220008000a00 */
[----:B-1----:R-:W-:-:S02]  /*1a40*/  UIADD3 UR4, UPT, UPT, UR15, 0x3f, URZ ;  /* 0x0000003f0f047890 */ /* 0x002fc4000fffe0ff */
[----:B------:R-:W-:Y:S02]  /*1a50*/  USEL UR7, UR7, 0x2, UP1 ;  /* 0x0000000207077887 */ /* 0x000fe40008800000 */
[----:B------:R-:W-:Y:S01]  /*1a60*/  USHF.R.S32.HI UR22, URZ, 0x1f, UR4 ;  /* 0x0000001fff167899 */ /* 0x000fe20008011404 */
[----:B------:R-:W-:-:S03]  /*1a70*/  UMOV UR13, URZ ;  /* 0x000000ff000d7c82 */ /* 0x000fc60008000000 */
[----:B------:R-:W-:Y:S02]  /*1a80*/  ULEA.HI UR22, UR22, UR4, URZ, 0x6 ;  /* 0x0000000416167291 */ /* 0x000fe4000f8f30ff */
[----:B------:R-:W-:Y:S02]  /*1a90*/  UIADD3 UR4, UPT, UPT, UR15, -0x1, URZ ;  /* 0xffffffff0f047890 */ /* 0x000fe4000fffe0ff */
[----:B------:R-:W-:Y:S02]  /*1aa0*/  USHF.R.S32.HI UR22, URZ, 0x6, UR22 ;  /* 0x00000006ff167899 */ /* 0x000fe40008011416 */
[----:B------:R-:W-:Y:S02]  /*1ab0*/  UISETP.GE.U32.AND UP2, UPT, UR4, -0x7f, UPT ;  /* 0xffffff810400788c */ /* 0x000fe4000bf46070 */
[----:B------:R-:W-:Y:S02]  /*1ac0*/  UISETP.LT.U32.AND UP0, UPT, UR22, 0x24, UPT ;  /* 0x000000241600788c */ /* 0x000fe4000bf01070 */
[----:B------:R-:W-:-:S02]  /*1ad0*/  UIADD3 UR15, UPT, UPT, UR15, 0x7e, URZ ;  /* 0x0000007e0f0f7890 */ /* 0x000fc4000fffe0ff */
[----:B------:R-:W-:-:S04]  /*1ae0*/  USEL UR21, UR22, 0x24, UP0 ;  /* 0x0000002416157887 */ /* 0x000fc80008000000 */
[----:B------:R-:W-:Y:S02]  /*1af0*/  UIADD3 UR6, UPT, UPT, UR21, -0x1, URZ ;  /* 0xffffffff15067890 */ /* 0x000fe4000fffe0ff */
[----:B------:R-:W-:Y:S02]  /*1b00*/  @UP2 UIADD3 UR6, UPT, UPT, UR21, URZ, URZ ;  /* 0x000000ff15062290 */ /* 0x000fe4000fffe0ff */
[----:B------:R-:W-:Y:S02]  /*1b10*/  UIADD3 UR14, UPT, UPT, UR22, -UR21, URZ ;  /* 0x80000015160e7290 */ /* 0x000fe4000fffe0ff */
[----:B------:R-:W-:Y:S02]  /*1b20*/  UIADD3 UR5, UPT, UPT, UR6, 0x1, URZ ;  /* 0x0000000106057890 */ /* 0x000fe4000fffe0ff */
[----:B--2-4-:R-:W-:-:S12]  /*1b30*/  UIADD3 UR6, UPT, UPT, -UR6, URZ, URZ ;  /* 0x000000ff06067290 */ /* 0x014fd8000fffe1ff */
.L_x_43:
[----:B------:R-:W-:Y:S01]  /*1b40*/  UISETP.NE.AND UP0, UPT, UR37, URZ, UPT ;  /* 0x000000ff2500728c */ /* 0x000fe2000bf05270 */
[----:B------:R-:W1:Y:S08]  /*1b50*/  S2UR UR37, SR_CgaCtaId ;  /* 0x00000000002579c3 */ /* 0x000e700000008800 */
[----:B------:R-:W-:Y:S05]  /*1b60*/  BRA.U UP0, `(.L_x_24) ;  /* 0x0000000100347547 */ /* 0x000fea000b800000 */
[----:B------:R-:W2:Y:S01]  /*1b70*/  S2R R2, SR_CgaCtaId ;  /* 0x0000000000027919 */ /* 0x000ea20000008800 */
[----:B------:R-:W-:-:S04]  /*1b80*/  MOV R3, 0x400 ;  /* 0x0000040000037802 */ /* 0x000fc80000000f00 */
[----:B--2---:R-:W-:Y:S02]  /*1b90*/  LEA R3, R2, R3, 0x18 ;  /* 0x0000000302037211 */ /* 0x004fe400078ec0ff */
[----:B------:R-:W-:-:S03]  /*1ba0*/  SHF.L.U32 R2, R10, 0x1f, RZ ;  /* 0x0000001f0a027819 */ /* 0x000fc600000006ff */
[----:B------:R-:W-:-:S04]  /*1bb0*/  IMAD R3, R12, 0x8, R3 ;  /* 0x000000080c037824 */ /* 0x000fc800078e0203 */
[----:B------:R-:W2:Y:S02]  /*1bc0*/  SYNCS.PHASECHK.TRANS64.TRYWAIT P0, [R3+URZ+0x2d0], R2 ;  /* 0x0002d002030075a7 */ /* 0x000ea400080011ff */
[----:B--2---:R-:W-:Y:S05]  /*1bd0*/  @!P0 BRA `(.L_x_25) ;  /* 0x00000060007c8947 */ /* 0x004fea0003800000 */
.L_x_146:
[----:B------:R-:W-:Y:S01]  /*1be0*/  VIADD R12, R12, 0x1 ;  /* 0x000000010c0c7836 */ /* 0x000fe20000000000 */
[----:B------:R2:W-:Y:S04]  /*1bf0*/  SYNCS.ARRIVE.TRANS64.A1T0 RZ, [R3+URZ+0x2c0], RZ ;  /* 0x0002c0ff03ff79a7 */ /* 0x0005e800081000ff */
[----:B------:R-:W-:-:S04]  /*1c00*/  ISETP.NE.AND P0, PT, R12, 0x2, PT ;  /* 0x000000020c00780c */ /* 0x000fc80003f05270 */
[----:B------:R-:W-:Y:S02]  /*1c10*/  SEL R12, R12, RZ, P0 ;  /* 0x000000ff0c0c7207 */ /* 0x000fe40000000000 */
[----:B--2---:R-:W-:-:S04]  /*1c20*/  SEL R3, RZ, 0x1, P0 ;  /* 0x00000001ff037807 */ /* 0x004fc80000000000 */
[----:B------:R-:W-:-:S07]  /*1c30*/  LOP3.LUT R10, R10, R3, RZ, 0x3c, !PT ;  /* 0x000000030a0a7212 */ /* 0x000fce00078e3cff */
.L_x_24:
[----:B------:R-:W-:Y:S01]  /*1c40*/  UMOV UR4, 0x400 ;  /* 0x0000040000047882 */ /* 0x000fe20000000000 */
[----:B------:R-:W-:Y:S01]  /*1c50*/  LEA.HI R3, R93, R93, RZ, 0x1 ;  /* 0x0000005d5d037211 */ /* 0x000fe200078f08ff */
[----:B-1----:R-:W-:Y:S01]  /*1c60*/  ULEA UR4, UR37, UR4, 0x18 ;  /* 0x0000000425047291 */ /* 0x002fe2000f8ec0ff */
[----:B------:R-:W-:Y:S01]  /*1c70*/  SHF.L.U32 R2, R15, 0x1f, RZ ;  /* 0x0000001f0f027819 */ /* 0x000fe200000006ff */
[----:B------:R-:W-:Y:S01]  /*1c80*/  UISETP.GE.U32.AND UP0, UPT, UR15, 0x7f, UPT ;  /* 0x0000007f0f00788c */ /* 0x000fe2000bf06070 */
[----:B------:R-:W-:Y:S01]  /*1c90*/  R2UR UR35, R16 ;  /* 0x00000000102372ca */ /* 0x000fe200000e0000 */
[----:B------:R-:W-:Y:S01]  /*1ca0*/  ULEA UR8, UR13, UR4, 0x3 ;  /* 0x000000040d087291 */ /* 0x000fe2000f8e18ff */
[----:B------:R-:W-:Y:S01]  /*1cb0*/  IMAD.SHL.U32 R3, R3, 0x40, RZ ;  /* 0x0000004003037824 */ /* 0x000fe200078e00ff */
[----:B------:R-:W-:Y:S01]  /*1cc0*/  R2UR UR11, R17 ;  /* 0x00000000110b72ca */ /* 0x000fe200000e0000 */
[----:B------:R-:W-:-:S03]  /*1cd0*/  UMOV UR23, URZ ;  /* 0x000000ff00177c82 */ /* 0x000fc60008000000 */
[----:B------:R-:W-:-:S03]  /*1ce0*/  LOP3.LUT R3, R3, 0xffffff80, RZ, 0xc0, !PT ;  /* 0xffffff8003037812 */ /* 0x000fc600078ec0ff */
[----:B------:R1:W2:Y:S01]  /*1cf0*/  SYNCS.PHASECHK.TRANS64.TRYWAIT P0, [UR8+0x120], R2 ;  /* 0x00012002ff0075a7 */ /* 0x0002a20008001108 */
[----:B------:R-:W-:Y:S02]  /*1d00*/  R2UR UR9, R3 ;  /* 0x00000000030972ca */ /* 0x000fe400000e0000 */
[----:B------:R-:W-:-:S11]  /*1d10*/  R2UR UR8, R94 ;  /* 0x000000005e0872ca */ /* 0x000fd600000e0000 */
[----:B------:R-:W-:Y:S02]  /*1d20*/  ULOP3.LUT UR35, UR9, 0x40, UR35, 0xf8, !UPT ;  /* 0x0000004009237892 */ /* 0x000fe4000f8ef823 */
[----:B------:R-:W-:Y:S01]  /*1d30*/  ULEA UR11, UR8, UR11, 0x6 ;  /* 0x0000000b080b7291 */ /* 0x000fe2000f8e30ff */
[----:B------:R-:W-:Y:S11]  /*1d40*/  BRA.U !UP0, `(.L_x_26) ;  /* 0x0000000108c07547 */ /* 0x000ff6000b800000 */
[----:B------:R-:W-:Y:S01]  /*1d50*/  UMOV UR16, UR6 ;  /* 0x0000000600107c82 */ /* 0x000fe20008000000 */
[----:B------:R-:W-:Y:S01]  /*1d60*/  UMOV UR17, UR13 ;  /* 0x0000000d00117c82 */ /* 0x000fe20008000000 */
[----:B------:R-:W-:-:S05]  /*1d70*/  UMOV UR34, URZ ;  /* 0x000000ff00227c82 */ /* 0x000fca0008000000 */
.L_x_32:
[----:B------:R-:W-:Y:S01]  /*1d80*/  ULEA UR33, UR17, UR4, 0x3 ;  /* 0x0000000411217291 */ /* 0x000fe2000f8e18ff */
[----:B------:R-:W-:Y:S01]  /*1d90*/  @P5 MOV R3, 0x3000 ;  /* 0x0000300000035802 */ /* 0x000fe20000000f00 */
[----:B-12-4-:R-:W-:Y:S10]  /*1da0*/  @P0 BRA `(.L_x_27) ;  /* 0x00000000000c0947 */ /* 0x016ff40003800000 */
[----:B------:R-:W-:-:S04]  /*1db0*/  SHF.L.U32 R5, R15, 0x1f, RZ ;  /* 0x0000001f0f057819 */ /* 0x000fc800000006ff */
[----:B------:R-:W2:Y:S02]  /*1dc0*/  SYNCS.PHASECHK.TRANS64.TRYWAIT P0, [UR33+0x120], R5 ;  /* 0x00012005ff0075a7 */ /* 0x000ea40008001121 */
[----:B--2---:R-:W-:Y:S05]  /*1dd0*/  @!P0 BRA `(.L_x_28) ;  /* 0x0000006000108947 */ /* 0x004fea0003800000 */
.L_x_27:
[----:B------:R2:W-:Y:S01]  /*1de0*/  @P5 SYNCS.ARRIVE.TRANS64 RZ, [UR33], R3 ;  /* 0x00000003ffff59a7 */ /* 0x0005e20008000021 */
[----:B------:R-:W-:Y:S02]  /*1df0*/  ULOP3.LUT UR8, UR7, 0x2, URZ, 0xfc, !UPT ;  /* 0x0000000207087892 */ /* 0x000fe4000f8efcff */
[----:B------:R-:W-:Y:S02]  /*1e00*/  UIADD3 UR16, UPT, UPT, UR16, 0x1, URZ ;  /* 0x0000000110107890 */ /* 0x000fe4000fffe0ff */
[----:B------:R-:W-:Y:S02]  /*1e10*/  UISETP.NE.AND UP0, UPT, UR8, 0x2, UPT ;  /* 0x000000020800788c */ /* 0x000fe4000bf05270 */
[----:B------:R-:W-:-:S07]  /*1e20*/  UISETP.NE.AND UP2, UPT, UR16, 0x1, UPT ;  /* 0x000000011000788c */ /* 0x000fce000bf45270 */
[----:B------:R-:W-:Y:S05]  /*1e30*/  BRA.U UP0, `(.L_x_29) ;  /* 0x0000000100047547 */ /* 0x000fea000b800000 */
[----:B------:R-:W-:Y:S05]  /*1e40*/  BPT.TRAP 0x1 ;  /* 0x000000040000795c */ /* 0x000fea0000300000 */
.L_x_29:
[----:B------:R-:W-:Y:S04]  /*1e50*/  BSSY.RECONVERGENT B0, `(.L_x_30) ;  /* 0x0000003000007945 */ /* 0x000fe80003800200 */
[----:B------:R-:W-:Y:S05]  /*1e60*/  @!P4 BRA `(.L_x_31) ;  /* 0x000000000004c947 */ /* 0x000fea0003800000 */
[----:B------:R-:W-:Y:S05]  /*1e70*/  BPT.TRAP 0x1 ;  /* 0x000000040000795c */ /* 0x000fea0000300000 */
.L_x_31:
[----:B------:R-:W-:Y:S05]  /*1e80*/  BSYNC.RECONVERGENT B0 ;  /* 0x0000000000007941 */ /* 0x000fea0003800200 */
.L_x_30:
[----:B------:R-:W-:Y:S02]  /*1e90*/  UIADD3 UR13, UPT, UPT, UR17, 0x1, URZ ;  /* 0x00000001110d7890 */ /* 0x000fe4000fffe0ff */
[----:B------:R-:W-:Y:S02]  /*1ea0*/  ULEA UR32, UR17, UR4, 0xc ;  /* 0x0000000411207291 */ /* 0x000fe4000f8e60ff */
[----:B------:R-:W-:Y:S02]  /*1eb0*/  UISETP.NE.AND UP0, UPT, UR13, 0x24, UPT ;  /* 0x000000240d00788c */ /* 0x000fe4000bf05270 */
[----:B------:R-:W-:Y:S02]  /*1ec0*/  UIADD3 UR28, UP1, UPT, UR24, 0x80, URZ ;  /* 0x00000080181c7890 */ /* 0x000fe4000ff3e0ff */
[----:B------:R-:W-:Y:S02]  /*1ed0*/  USEL UR9, URZ, 0x1, UP0 ;  /* 0x00000001ff097887 */ /* 0x000fe40008000000 */
[----:B------:R-:W-:-:S02]  /*1ee0*/  USEL UR13, UR13, URZ, UP0 ;  /* 0x000000ff0d0d7287 */ /* 0x000fc40008000000 */
[----:B------:R-:W-:Y:S02]  /*1ef0*/  UIADD3 UR26, UP0, UPT, UR24, 0x180, URZ ;  /* 0x00000180181a7890 */ /* 0x000fe4000ff1e0ff */
[----:B------:R-:W-:Y:S01]  /*1f00*/  ULEA UR8, UR13, UR4, 0x3 ;  /* 0x000000040d087291 */ /* 0x000fe2000f8e18ff */
[----:B------:R-:W-:Y:S01]  /*1f10*/  LOP3.LUT R15, R15, UR9, RZ, 0x3c, !PT ;  /* 0x000000090f0f7c12 */ /* 0x000fe2000f8e3cff */
[----:B------:R-:W-:Y:S02]  /*1f20*/  ULOP3.LUT UR33, UR33, 0xfefffff8, URZ, 0xc0, !UPT ;  /* 0xfefffff821217892 */ /* 0x000fe4000f8ec0ff */
[----:B------:R-:W-:Y:S01]  /*1f30*/  UIADD3.X UR29, UPT, UPT, URZ, UR25, URZ, UP1, !UPT ;  /* 0x00000019ff1d7290 */ /* 0x000fe20008ffe4ff */
[----:B-1----:R-:W-:Y:S01]  /*1f40*/  SHF.L.U32 R2, R15, 0x1f, RZ ;  /* 0x0000001f0f027819 */ /* 0x002fe200000006ff */
[----:B------:R-:W-:Y:S02]  /*1f50*/  UIADD3 UR32, UPT, UPT, UR32, 0x2600, URZ ;  /* 0x0000260020207890 */ /* 0x000fe4000fffe0ff */
[----:B------:R-:W-:Y:S01]  /*1f60*/  UIADD3.X UR27, UPT, UPT, URZ, UR25, URZ, UP0, !UPT ;  /* 0x00000019ff1b7290 */ /* 0x000fe200087fe4ff */
[----:B------:R4:W1:Y:S01]  /*1f70*/  SYNCS.PHASECHK.TRANS64.TRYWAIT P0, [UR8+0x120], R2 ;  /* 0x00012002ff0075a7 */ /* 0x0008620008001108 */
[----:B------:R-:W-:Y:S01]  /*1f80*/  ULEA UR8, UR17, UR4, 0xb ;  /* 0x0000000411087291 */ /* 0x000fe2000f8e58ff */
[----:B------:R-:W-:Y:S01]  /*1f90*/  UMOV UR18, 0x0 ;  /* 0x0000000000127882 */ /* 0x000fe20000000000 */
[----:B------:R-:W-:-:S02]  /*1fa0*/  UMOV UR19, 0x10000000 ;  /* 0x1000000000137882 */ /* 0x000fc40000000000 */
[----:B------:R-:W-:Y:S01]  /*1fb0*/  UIADD3 UR8, UPT, UPT, UR8, 0x26600, URZ ;  /* 0x0002660008087890 */ /* 0x000fe2000fffe0ff */
[----:B------:R2:W-:Y:S01]  /*1fc0*/  UTMALDG.3D.2CTA [UR32], [UR28], desc[UR18] ;  /* 0x000012201c0075b4 */ /* 0x0005e20008211000 */
[----:B------:R-:W-:Y:S01]  /*1fd0*/  UMOV UR10, UR34 ;  /* 0x00000022000a7c82 */ /* 0x000fe20008000000 */
[----:B------:R-:W-:Y:S01]  /*1fe0*/  UMOV UR12, UR36 ;  /* 0x00000024000c7c82 */ /* 0x000fe20008000000 */
[----:B------:R-:W-:Y:S01]  /*1ff0*/  UMOV UR9, UR33 ;  /* 0x0000002100097c82 */ /* 0x000fe20008000000 */
[----:B------:R-:W-:Y:S01]  /*2000*/  UMOV UR23, UR5 ;  /* 0x0000000500177c82 */ /* 0x000fe20008000000 */
[----:B------:R-:W-:-:S03]  /*2010*/  UMOV UR17, UR13 ;  /* 0x0000000d00117c82 */ /* 0x000fc60008000000 */
[----:B------:R4:W-:Y:S01]  /*2020*/  UTMALDG.3D.2CTA [UR8], [UR26], desc[UR18] ;  /* 0x000012081a0075b4 */ /* 0x0009e20008211000 */
[----:B--2---:R-:W-:Y:S01]  /*2030*/  UIADD3 UR34, UPT, UPT, UR34, 0x40, URZ ;  /* 0x0000004022227890 */ /* 0x004fe2000fffe0ff */
[----:B------:R-:W-:Y:S11]  /*2040*/  BRA.U UP2, `(.L_x_32) ;  /* 0xfffffffd024c7547 */ /* 0x000ff6000b83ffff */
.L_x_26:
[----:B----4-:R-:W-:Y:S01]  /*2050*/  ULEA UR8, UR13, UR4, 0x3 ;  /* 0x000000040d087291 */ /* 0x010fe2000f8e18ff */
[----:B-1----:R-:W-:Y:S01]  /*2060*/  SHF.L.U32 R2, R15, 0x1f, RZ ;  /* 0x0000001f0f027819 */ /* 0x002fe200000006ff */
[----:B------:R-:W-:Y:S01]  /*2070*/  @!P1 SYNCS.ARRIVE.TRANS64.A1T0 RZ, [UR4+0x258], RZ ;  /* 0x000258ffffff99a7 */ /* 0x000fe20008100004 */
[----:B------:R-:W-:-:S06]  /*2080*/  UISETP.GT.AND UP0, UPT, UR22, UR21, UPT ;  /* 0x000000151600728c */ /* 0x000fcc000bf04270 */
[----:B--2---:R1:W2:Y:S03]  /*2090*/  SYNCS.PHASECHK.TRANS64.TRYWAIT P0, [UR8+0x120], R2 ;  /* 0x00012002ff0075a7 */ /* 0x0042a60008001108 */
[----:B------:R-:W-:Y:S05]  /*20a0*/  BRA.U !UP0, `(.L_x_33) ;  /* 0x0000000108c07547 */ /* 0x000fea000b800000 */
[----:B------:R-:W-:Y:S01]  /*20b0*/  UIADD3 UR26, UPT, UPT, UR14, UR23, URZ ;  /* 0x000000170e1a7290 */ /* 0x000fe2000fffe0ff */
[----:B------:R-:W-:-:S11]  /*20c0*/  UMOV UR27, UR13 ;  /* 0x0000000d001b7c82 */ /* 0x000fd60008000000 */
.L_x_39:
[----:B------:R-:W-:Y:S01]  /*20d0*/  ULEA UR17, UR27, UR4, 0x3 ;  /* 0x000000041b117291 */ /* 0x000fe2000f8e18ff */
[----:B--2---:R-:W-:Y:S01]  /*20e0*/  @P5 MOV R3, 0x3000 ;  /* 0x0000300000035802 */ /* 0x004fe20000000f00 */
[----:B-12---:R-:W-:Y:S10]  /*20f0*/  @P0 BRA `(.L_x_34) ;  /* 0x00000000000c0947 */ /* 0x006ff40003800000 */
[----:B------:R-:W-:-:S04]  /*2100*/  SHF.L.U32 R5, R15, 0x1f, RZ ;  /* 0x0000001f0f057819 */ /* 0x000fc800000006ff */
[----:B------:R-:W2:Y:S02]  /*2110*/  SYNCS.PHASECHK.TRANS64.TRYWAIT P0, [UR17+0x120], R5 ;  /* 0x00012005ff0075a7 */ /* 0x000ea40008001111 */
[----:B--2---:R-:W-:Y:S05]  /*2120*/  @!P0 BRA `(.L_x_35) ;  /* 0x0000005c00548947 */ /* 0x004fea0003800000 */
.L_x_34:
[----:B------:R2:W-:Y:S01]  /*2130*/  @P5 SYNCS.ARRIVE.TRANS64 RZ, [UR17], R3 ;  /* 0x00000003ffff59a7 */ /* 0x0005e20008000011 */
[----:B------:R-:W-:-:S04]  /*2140*/  ULOP3.LUT UR8, UR7, 0x2, URZ, 0xfc, !UPT ;  /* 0x0000000207087892 */ /* 0x000fc8000f8efcff */
[----:B------:R-:W-:-:S09]  /*2150*/  UISETP.NE.AND UP0, UPT, UR8, 0x2, UPT ;  /* 0x000000020800788c */ /* 0x000fd2000bf05270 */
[----:B------:R-:W-:Y:S05]  /*2160*/  BRA.U UP0, `(.L_x_36) ;  /* 0x0000000100047547 */ /* 0x000fea000b800000 */
[----:B------:R-:W-:Y:S05]  /*2170*/  BPT.TRAP 0x1 ;  /* 0x000000040000795c */ /* 0x000fea0000300000 */
.L_x_36:
[----:B------:R-:W-:Y:S04]  /*2180*/  BSSY.RECONVERGENT B0, `(.L_x_37) ;  /* 0x0000003000007945 */ /* 0x000fe80003800200 */
[----:B------:R-:W-:Y:S05]  /*2190*/  @!P4 BRA `(.L_x_38) ;  /* 0x000000000004c947 */ /* 0x000fea0003800000 */
[----:B------:R-:W-:Y:S05]  /*21a0*/  BPT.TRAP 0x1 ;  /* 0x000000040000795c */ /* 0x000fea0000300000 */
.L_x_38:
[----:B------:R-:W-:Y:S05]  /*21b0*/  BSYNC.RECONVERGENT B0 ;  /* 0x0000000000007941 */ /* 0x000fea0003800200 */
.L_x_37:
        /* <DEDUP_REMOVED lines=9> */
[----:B------:R-:W-:Y:S02]  /*2250*/  USHF.L.U32 UR18, UR23, 0x6, URZ ;  /* 0x0000000617127899 */ /* 0x000fe400080006ff */
[----:B------:R-:W-:Y:S01]  /*2260*/  ULOP3.LUT UR17, UR17, 0xfefffff8, URZ, 0xc0, !UPT ;  /* 0xfefffff811117892 */ /* 0x000fe2000f8ec0ff */
[----:B-1----:R-:W-:Y:S01]  /*2270*/  SHF.L.U32 R2, R15, 0x1f, RZ ;  /* 0x0000001f0f027819 */ /* 0x002fe200000006ff */
[----:B------:R-:W-:Y:S02]  /*2280*/  UIADD3 UR16, UPT, UPT, UR16, 0x2600, URZ ;  /* 0x0000260010107890 */ /* 0x000fe4000fffe0ff */
[----:B------:R-:W-:Y:S01]  /*2290*/  UIADD3.X UR33, UPT, UPT, URZ, UR25, URZ, UP1, !UPT ;  /* 0x00000019ff217290 */ /* 0x000fe20008ffe4ff */
[----:B------:R4:W1:Y:S01]  /*22a0*/  SYNCS.PHASECHK.TRANS64.TRYWAIT P0, [UR8+0x120], R2 ;  /* 0x00012002ff0075a7 */ /* 0x0008620008001108 */
[----:B------:R-:W-:-:S02]  /*22b0*/  ULEA UR8, UR27, UR4, 0xb ;  /* 0x000000041b087291 */ /* 0x000fc4000f8e58ff */
[----:B------:R-:W-:Y:S02]  /*22c0*/  UIADD3.X UR31, UPT, UPT, URZ, UR25, URZ, UP0, !UPT ;  /* 0x00000019ff1f7290 */ /* 0x000fe400087fe4ff */
[----:B------:R-:W-:Y:S01]  /*22d0*/  UIADD3 UR8, UPT, UPT, UR8, 0x26600, URZ ;  /* 0x0002660008087890 */ /* 0x000fe2000fffe0ff */
[----:B------:R-:W-:Y:S01]  /*22e0*/  UMOV UR28, 0x0 ;  /* 0x00000000001c7882 */ /* 0x000fe20000000000 */
[----:B------:R-:W-:Y:S01]  /*22f0*/  UMOV UR29, 0x10000000 ;  /* 0x10000000001d7882 */ /* 0x000fe20000000000 */
[----:B------:R-:W-:Y:S01]  /*2300*/  UMOV UR19, UR35 ;  /* 0x0000002300137c82 */ /* 0x000fe20008000000 */
[----:B------:R-:W-:Y:S01]  /*2310*/  UMOV UR20, UR36 ;  /* 0x0000002400147c82 */ /* 0x000fe20008000000 */
[----:B------:R-:W-:Y:S01]  /*2320*/  UMOV UR12, UR36 ;  /* 0x00000024000c7c82 */ /* 0x000fe20008000000 */
[----:B------:R-:W-:Y:S01]  /*2330*/  UMOV UR9, UR17 ;  /* 0x0000001100097c82 */ /* 0x000fe20008000000 */
[----:B------:R-:W-:Y:S01]  /*2340*/  UMOV UR10, UR18 ;  /* 0x00000012000a7c82 */ /* 0x000fe20008000000 */
[----:B------:R4:W-:Y:S01]  /*2350*/  UTMALDG.3D.2CTA [UR16], [UR32], desc[UR28] ;  /* 0x00001c10200075b4 */ /* 0x0009e20008211000 */
[----:B------:R-:W-:Y:S01]  /*2360*/  UIADD3 UR23, UPT, UPT, UR23, 0x1, URZ ;  /* 0x0000000117177890 */ /* 0x000fe2000fffe0ff */
[----:B------:R-:W-:-:S03]  /*2370*/  UMOV UR27, UR13 ;  /* 0x0000000d001b7c82 */ /* 0x000fc60008000000 */
[----:B------:R-:W-:Y:S01]  /*2380*/  UISETP.NE.AND UP0, UPT, UR23, UR26, UPT ;  /* 0x0000001a1700728c */ /* 0x000fe2000bf05270 */
[----:B------:R4:W-:Y:S08]  /*2390*/  UTMALDG.3D.2CTA [UR8], [UR30], desc[UR28] ;  /* 0x00001c081e0075b4 */ /* 0x0009f00008211000 */
[----:B----4-:R-:W-:Y:S05]  /*23a0*/  BRA.U UP0, `(.L_x_39) ;  /* 0xfffffffd00487547 */ /* 0x010fea000b83ffff */
.L_x_33:
[C---:B-1----:R-:W-:Y:S01]  /*23b0*/  LEA R2, R14.reuse, UR4, 0x3 ;  /* 0x000000040e027c11 */ /* 0x042fe2000f8e18ff */
[----:B------:R-:W-:Y:S01]  /*23c0*/  NOP ;  /* 0x0000000000007918 */ /* 0x000fe20000000000 */
[----:B--2---:R-:W-:Y:S02]  /*23d0*/  SHF.L.U32 R3, R13, 0x1f, RZ ;  /* 0x0000001f0d037819 */ /* 0x004fe400000006ff */
[----:B------:R-:W-:Y:S02]  /*23e0*/  LEA R4, R14, UR4, 0x4 ;  /* 0x000000040e047c11 */ /* 0x000fe4000f8e20ff */
[----:B------:R-:W1:Y:S02]  /*23f0*/  SYNCS.PHASECHK.TRANS64.TRYWAIT P0, [R2+URZ+0x260], R3 ;  /* 0x00026003020075a7 */ /* 0x000e6400080011ff */
[----:B-1----:R-:W-:Y:S05]  /*2400*/  @!P0 BRA `(.L_x_40) ;  /* 0x0000005800b48947 */ /* 0x002fea0003800000 */
.L_x_149:
[----:B------:R-:W2:Y:S01]  /*2410*/  LDS.128 R4, [R4+0x2f0] ;  /* 0x0002f00004047984 */ /* 0x000ea20000000c00 */
[----:B------:R-:W-:Y:S01]  /*2420*/  ISETP.GE.AND P0, PT, R40, 0x1, PT ;  /* 0x000000012800780c */ /* 0x000fe20003f06270 */
[----:B-1----:R-:W-:Y:S01]  /*2430*/  VIADD R2, R2, 0x270 ;  /* 0x0000027002027836 */ /* 0x002fe20000000000 */
[----:B------:R-:W-:Y:S01]  /*2440*/  @!PT LDS RZ, [RZ] ;  /* 0x00000000fffff984 */ /* 0x000fe20000000800 */
[----:B------:R-:W-:Y:S01]  /*2450*/  @!PT LDS RZ, [RZ] ;  /* 0x00000000fffff984 */ /* 0x000fe20000000800 */
[----:B------:R-:W-:Y:S01]  /*2460*/  @!PT LDS RZ, [RZ] ;  /* 0x00000000fffff984 */ /* 0x000fe20000000800 */
[----:B------:R-:W-:Y:S01]  /*2470*/  @!PT LDS RZ, [RZ] ;  /* 0x00000000fffff984 */ /* 0x000fe20000000800 */
[----:B------:R1:W-:Y:S06]  /*2480*/  MEMBAR.ALL.CTA ;  /* 0x0000000000007992 */ /* 0x0003ec0000008000 */
[----:B-1----:R-:W1:Y:S01]  /*2490*/  FENCE.VIEW.ASYNC.S ;  /* 0x00000000000073c6 */ /* 0x002e620000000000 */
[----:B------:R-:W-:-:S04]  /*24a0*/  PRMT R2, RZ, 0x654, R2 ;  /* 0x00000654ff027816 */ /* 0x000fc80000000002 */
[----:B-1----:R1:W-:Y:S01]  /*24b0*/  SYNCS.ARRIVE.TRANS64.RED.A1T0 RZ, [R2+URZ], RZ ;  /* 0x000000ff02ff79a7 */ /* 0x0023e200081004ff */
[----:B--2---:R-:W-:-:S13]  /*24c0*/  LOP3.LUT P2, RZ, R6, 0x1, RZ, 0xc0, !PT ;  /* 0x0000000106ff7812 */ /* 0x004fda000784c0ff */
[----:B------:R-:W-:Y:S01]  /*24d0*/  @P2 SHF.R.U32.HI R3, RZ, 0x10, R5 ;  /* 0x00000010ff032819 */ /* 0x000fe20000011605 */
[----:B------:R-:W-:Y:S01]  /*24e0*/  VOTEU.ANY UP0, P2 ;  /* 0x0000000000ff7886 */ /* 0x000fe20001000100 */
[----:B------:R-:W-:Y:S02]  /*24f0*/  @P2 MOV R11, R4 ;  /* 0x00000004000b2202 */ /* 0x000fe40000000f00 */
[----:B------:R-:W-:Y:S02]  /*2500*/  @P2 R2UR.BROADCAST UR8, R3 ;  /* 0x00000000030822ca */ /* 0x000fe400008e0000 */
[----:B------:R-:W-:-:S11]  /*2510*/  @P2 LOP3.LUT R8, R5, 0xffff, RZ, 0xc0, !PT ;  /* 0x0000ffff05082812 */ /* 0x000fd600078ec0ff */
[----:B------:R-:W-:Y:S01]  /*2520*/  @UP0 UMOV UR36, UR8 ;  /* 0x0000000800240c82 */ /* 0x000fe20008000000 */
[----:B-1----:R-:W-:Y:S05]  /*2530*/  @!P0 BRA `(.L_x_41) ;  /* 0x0000000000b88947 */ /* 0x002fea0003800000 */
[----:B------:R-:W3:Y:S01]  /*2540*/  LDC.64 R4, c[0x0][0xb18] ;  /* 0x0002c600ff047b82 */ /* 0x000ee20000000a00 */
[----:B------:R-:W-:-:S07]  /*2550*/  ISETP.NE.AND P3, PT, R40, 0x1, PT ;  /* 0x000000012800780c */ /* 0x000fce0003f65270 */
[----:B------:R-:W1:Y:S08]  /*2560*/  LDC.64 R6, c[0x0][0xb10] ;  /* 0x0002c400ff067b82 */ /* 0x000e700000000a00 */
[----:B------:R-:W2:Y:S08]  /*2570*/  LDC R18, c[0x0][0xb20] ;  /* 0x0002c800ff127b82 */ /* 0x000eb00000000800 */
[----:B------:R-:W4:Y:S01]  /*2580*/  LDC R20, c[0x0][0xb0c] ;  /* 0x0002c300ff147b82 */ /* 0x000f220000000800 */
[----:B---3--:R-:W-:Y:S01]  /*2590*/  IMAD.HI.U32 R19, R0, R5, RZ ;  /* 0x0000000500137227 */ /* 0x008fe200078e00ff */
[----:B------:R-:W-:-:S03]  /*25a0*/  ISETP.NE.AND P0, PT, R4, 0x1, PT ;  /* 0x000000010400780c */ /* 0x000fc60003f05270 */
[----:B------:R-:W-:-:S03]  /*25b0*/  IMAD.HI.U32 R5, R8, R5, RZ ;  /* 0x0000000508057227 */ /* 0x000fc600078e00ff */
[----:B------:R-:W3:Y:S01]  /*25c0*/  LDC.64 R2, c[0x0][0xb28] ;  /* 0x0002ca00ff027b82 */ /* 0x000ee20000000a00 */
[----:B-1----:R-:W-:-:S04]  /*25d0*/  IMAD.HI.U32 R22, R9, R6, RZ ;  /* 0x0000000609167227 */ /* 0x002fc800078e00ff */
[----:B------:R-:W-:Y:S01]  /*25e0*/  IMAD.HI.U32 R24, R11, R6, RZ ;  /* 0x000000060b187227 */ /* 0x000fe200078e00ff */
[----:B------:R-:W-:Y:S02]  /*25f0*/  SHF.R.U32.HI R22, RZ, R7, R22 ;  /* 0x00000007ff167219 */ /* 0x000fe40000011616 */
[-C--:B--2---:R-:W-:Y:S02]  /*2600*/  SHF.R.U32.HI R19, RZ, R18.reuse, R19 ;  /* 0x00000012ff137219 */ /* 0x084fe40000011613 */
[----:B------:R-:W-:Y:S02]  /*2610*/  SHF.R.U32.HI R5, RZ, R18, R5 ;  /* 0x00000012ff057219 */ /* 0x000fe40000011605 */
[----:B------:R-:W-:Y:S02]  /*2620*/  SEL R19, R0, R19, !P0 ;  /* 0x0000001300137207 */ /* 0x000fe40004000000 */
[----:B------:R-:W-:Y:S02]  /*2630*/  SHF.R.U32.HI R24, RZ, R7, R24 ;  /* 0x00000007ff187219 */ /* 0x000fe40000011618 */
[----:B----4-:R-:W-:-:S02]  /*2640*/  ISETP.NE.AND P1, PT, R20, 0x1, PT ;  /* 0x000000011400780c */ /* 0x010fc40003f25270 */
[----:B------:R-:W-:Y:S02]  /*2650*/  SEL R5, R8, R5, !P0 ;  /* 0x0000000508057207 */ /* 0x000fe40004000000 */
[----:B------:R-:W-:Y:S02]  /*2660*/  SEL R21, R9, R22, !P1 ;  /* 0x0000001609157207 */ /* 0x000fe40004800000 */
[----:B------:R-:W-:Y:S01]  /*2670*/  SEL R7, R11, R24, !P1 ;  /* 0x000000180b077207 */ /* 0x000fe20004800000 */
[----:B---3--:R-:W-:-:S04]  /*2680*/  IMAD.HI.U32 R22, R19, R2, RZ ;  /* 0x0000000213167227 */ /* 0x008fc800078e00ff */
[----:B------:R-:W-:Y:S01]  /*2690*/  IMAD.HI.U32 R6, R21, R2, RZ ;  /* 0x0000000215067227 */ /* 0x000fe200078e00ff */
[----:B------:R-:W-:-:S04]  /*26a0*/  @P3 SHF.R.U32.HI R19, RZ, R3, R22 ;  /* 0x00000003ff133219 */ /* 0x000fc80000011616 */
[----:B------:R-:W-:Y:S01]  /*26b0*/  @P3 SHF.R.U32.HI R21, RZ, R3, R6 ;  /* 0x00000003ff153219 */ /* 0x000fe20000011606 */
[----:B------:R-:W-:-:S04]  /*26c0*/  IMAD R19, R40, R19, RZ ;  /* 0x0000001328137224 */ /* 0x000fc800078e02ff */
[----:B------:R-:W-:Y:S01]  /*26d0*/  IMAD R6, R40, R21, RZ ;  /* 0x0000001528067224 */ /* 0x000fe200078e02ff */
[C---:B------:R-:W-:Y:S02]  /*26e0*/  ISETP.GE.AND P0, PT, R5.reuse, R19, PT ;  /* 0x000000130500720c */ /* 0x040fe40003f06270 */
[----:B------:R-:W-:Y:S02]  /*26f0*/  IADD3 R19, PT, PT, -R5, RZ, RZ ;  /* 0x000000ff05137210 */ /* 0x000fe40007ffe1ff */
[----:B------:R-:W-:Y:S01]  /*2700*/  ISETP.GE.OR P0, PT, R7, R6, P0 ;  /* 0x000000060700720c */ /* 0x000fe20000706670 */
[----:B------:R-:W-:-:S04]  /*2710*/  IMAD.HI.U32 R6, R5, R2, RZ ;  /* 0x0000000205067227 */ /* 0x000fc800078e00ff */
[----:B------:R-:W-:Y:S01]  /*2720*/  IMAD R8, R4, R19, R8 ;  /* 0x0000001304087224 */ /* 0x000fe200078e0208 */
[----:B------:R-:W-:-:S04]  /*2730*/  SHF.R.U32.HI R6, RZ, R3, R6 ;  /* 0x00000003ff067219 */ /* 0x000fc80000011606 */
[----:B------:R-:W-:-:S03]  /*2740*/  SEL R6, R5, R6, !P3 ;  /* 0x0000000605067207 */ /* 0x000fc60005800000 */
[----:B------:R-:W-:-:S04]  /*2750*/  @!P0 IMAD.HI.U32 R18, R7, R2, RZ ;  /* 0x0000000207128227 */ /* 0x000fc800078e00ff */
[----:B------:R-:W-:Y:S01]  /*2760*/  IMAD.MOV R2, RZ, RZ, -R6 ;  /* 0x000000ffff027224 */ /* 0x000fe200078e0a06 */
[----:B------:R-:W-:-:S03]  /*2770*/  @!P0 SHF.R.U32.HI R18, RZ, R3, R18 ;  /* 0x00000003ff128219 */ /* 0x000fc60000011612 */
[----:B------:R-:W-:Y:S01]  /*2780*/  IMAD R2, R40, R2, R5 ;  /* 0x0000000228027224 */ /* 0x000fe200078e0205 */
        /* <DEDUP_REMOVED lines=9> */
.L_x_41:
[----:B------:R-:W1:Y:S02]  /*2820*/  LDCU UR8, c[0x0][0xb30] ;  /* 0x00016600ff0877ac */ /* 0x000e640008000800 */
[----:B-1----:R-:W-:-:S09]  /*2830*/  UISETP.NE.AND UP0, UPT, UR8, 0x1, UPT ;  /* 0x000000010800788c */ /* 0x002fd2000bf05270 */
[----:B------:R-:W-:Y:S05]  /*2840*/  BRA.U UP0, `(.L_x_42) ;  /* 0x0000000100407547 */ /* 0x000fea000b800000 */
[----:B------:R-:W1:Y:S08]  /*2850*/  LDC.64 R4, c[0x0][0xb10] ;  /* 0x0002c400ff047b82 */ /* 0x000e700000000a00 */
[----:B------:R-:W2:Y:S08]  /*2860*/  LDC.64 R2, c[0x0][0xb18] ;  /* 0x0002c600ff027b82 */ /* 0x000eb00000000a00 */
[----:B------:R-:W4:Y:S08]  /*2870*/  LDC R6, c[0x0][0xb20] ;  /* 0x0002c800ff067b82 */ /* 0x000f300000000800 */
[----:B------:R-:W3:Y:S01]  /*2880*/  LDC R18, c[0x0][0xb0c] ;  /* 0x0002c300ff127b82 */ /* 0x000ee20000000800 */
[----:B-1----:R-:W-:-:S05]  /*2890*/  IMAD.HI.U32 R4, R11, R4, RZ ;  /* 0x000000040b047227 */ /* 0x002fca00078e00ff */
[----:B------:R-:W-:Y:S01]  /*28a0*/  SHF.R.U32.HI R4, RZ, R5, R4 ;  /* 0x00000005ff047219 */ /* 0x000fe20000011604 */
[----:B--2---:R-:W-:Y:S01]  /*28b0*/  IMAD.HI.U32 R3, R8, R3, RZ ;  /* 0x0000000308037227 */ /* 0x004fe200078e00ff */
[----:B------:R-:W-:-:S04]  /*28c0*/  ISETP.NE.AND P0, PT, R2, 0x1, PT ;  /* 0x000000010200780c */ /* 0x000fc80003f05270 */
[----:B----4-:R-:W-:-:S04]  /*28d0*/  SHF.R.U32.HI R3, RZ, R6, R3 ;  /* 0x00000006ff037219 */ /* 0x010fc80000011603 */
[----:B------:R-:W-:Y:S02]  /*28e0*/  SEL R3, R8, R3, !P0 ;  /* 0x0000000308037207 */ /* 0x000fe40004000000 */
[----:B---3--:R-:W-:-:S04]  /*28f0*/  ISETP.NE.AND P1, PT, R18, 0x1, PT ;  /* 0x000000011200780c */ /* 0x008fc80003f25270 */
[----:B------:R-:W-:-:S05]  /*2900*/  SEL R4, R11, R4, !P1 ;  /* 0x000000040b047207 */ /* 0x000fca0004800000 */
[----:B------:R-:W-:Y:S02]  /*2910*/  IMAD.IADD R5, R3, 0x1, -R4 ;  /* 0x0000000103057824 */ /* 0x000fe400078e0a04 */
[----:B------:R-:W-:Y:S02]  /*2920*/  IMAD.IADD R3, R4, 0x1, -R3 ;  /* 0x0000000104037824 */ /* 0x000fe400078e0a03 */
[----:B------:R-:W-:Y:S02]  /*2930*/  IMAD R11, R5, R18, R11 ;  /* 0x00000012050b7224 */ /* 0x000fe400078e020b */
[----:B------:R-:W-:-:S07]  /*2940*/  IMAD R8, R3, R2, R8 ;  /* 0x0000000203087224 */ /* 0x000fce00078e0208 */
.L_x_42:
[----:B------:R-:W-:Y:S01]  /*2950*/  VIADD R14, R14, 0x1 ;  /* 0x000000010e0e7836 */ /* 0x000fe20000000000 */
[----:B------:R-:W-:Y:S01]  /*2960*/  PLOP3.LUT P1, PT, PT, PT, PT, 0x80, 0x8 ;  /* 0x000000000008781c */ /* 0x000fe20003f2f070 */
[----:B------:R-:W-:Y:S02]  /*2970*/  IMAD.IADD R93, R11, 0x1, R92 ;  /* 0x000000010b5d7824 */ /* 0x000fe400078e025c */
[----:B------:R-:W-:Y:S01]  /*2980*/  IMAD.IADD R94, R8, 0x1, R81 ;  /* 0x00000001085e7824 */ /* 0x000fe200078e0251 */
[----:B------:R-:W-:-:S04]  /*2990*/  ISETP.NE.AND P0, PT, R14, 0x2, PT ;  /* 0x000000020e00780c */ /* 0x000fc80003f05270 */
[----:B------:R-:W-:Y:S02]  /*29a0*/  SEL R2, RZ, 0x1, P0 ;  /* 0x00000001ff027807 */ /* 0x000fe40000000000 */
[----:B------:R-:W-:Y:S02]  /*29b0*/  SEL R14, R14, RZ, P0 ;  /* 0x000000ff0e0e7207 */ /* 0x000fe40000000000 */
[----:B------:R-:W-:Y:S01]  /*29c0*/  LOP3.LUT R13, R13, R2, RZ, 0x3c, !PT ;  /* 0x000000020d0d7212 */ /* 0x000fe200078e3cff */
[----:B------:R-:W-:Y:S06]  /*29d0*/  @P2 BRA `(.L_x_43) ;  /* 0xfffffff000582947 */ /* 0x000fec000383ffff */
[----:B------:R-:W-:Y:S01]  /*29e0*/  UIADD3 UR4, UPT, UPT, UR4, 0x120, URZ ;  /* 0x0000012004047890 */ /* 0x000fe2000fffe0ff */
[----:B------:R-:W-:-:S03]  /*29f0*/  SHF.L.U32 R3, R15, 0x1f, RZ ;  /* 0x0000001f0f037819 */ /* 0x000fc600000006ff */
[----:B------:R-:W-:-:S09]  /*2a00*/  ULEA UR5, UR13, UR4, 0x3 ;  /* 0x000000040d057291 */ /* 0x000fd2000f8e18ff */
[----:B------:R-:W1:Y:S02]  /*2a10*/  SYNCS.PHASECHK.TRANS64.TRYWAIT P0, [UR5], R3 ;  /* 0x00000003ff0075a7 */ /* 0x000e640008001105 */
[----:B-1----:R-:W-:Y:S05]  /*2a20*/  @!P0 BRA `(.L_x_44) ;  /* 0x0000005400408947 */ /* 0x002fea0003800000 */
.L_x_151:
[----:B------:R-:W-:-:S04]  /*2a30*/  UIADD3 UR6, UPT, UPT, UR13, 0x1, URZ ;  /* 0x000000010d067890 */ /* 0x000fc8000fffe0ff */
[----:B------:R-:W-:-:S04]  /*2a40*/  UISETP.NE.AND UP0, UPT, UR6, 0x24, UPT ;  /* 0x000000240600788c */ /* 0x000fc8000bf05270 */
[----:B------:R-:W-:Y:S02]  /*2a50*/  USEL UR7, URZ, 0x1, UP0 ;  /* 0x00000001ff077887 */ /* 0x000fe40008000000 */
[----:B------:R-:W-:-:S04]  /*2a60*/  USEL UR6, UR6, URZ, UP0 ;  /* 0x000000ff06067287 */ /* 0x000fc80008000000 */
[----:B------:R-:W-:Y:S01]  /*2a70*/  ULEA UR5, UR6, UR4, 0x3 ;  /* 0x0000000406057291 */ /* 0x000fe2000f8e18ff */
[----:B------:R-:W-:-:S04]  /*2a80*/  LOP3.LUT R2, R15, UR7, RZ, 0x3c, !PT ;  /* 0x000000070f027c12 */ /* 0x000fc8000f8e3cff */
[----:B-1----:R-:W-:-:S04]  /*2a90*/  SHF.L.U32 R3, R2, 0x1f, RZ ;  /* 0x0000001f02037819 */ /* 0x002fc800000006ff */
[----:B------:R-:W1:Y:S02]  /*2aa0*/  SYNCS.PHASECHK.TRANS64.TRYWAIT P0, [UR5], R3 ;  /* 0x00000003ff0075a7 */ /* 0x000e640008001105 */
[----:B-1----:R-:W-:Y:S05]  /*2ab0*/  @!P0 BRA `(.L_x_45) ;  /* 0x0000005400348947 */ /* 0x002fea0003800000 */
.L_x_153:
        /* <DEDUP_REMOVED lines=9> */
.L_x_155:
        /* <DEDUP_REMOVED lines=9> */
.L_x_157:
        /* <DEDUP_REMOVED lines=9> */
.L_x_159:
        /* <DEDUP_REMOVED lines=9> */
.L_x_161:
        /* <DEDUP_REMOVED lines=9> */
.L_x_163:
        /* <DEDUP_REMOVED lines=9> */
.L_x_165:
        /* <DEDUP_REMOVED lines=9> */
.L_x_167:
        /* <DEDUP_REMOVED lines=9> */
.L_x_169:
        /* <DEDUP_REMOVED lines=9> */
.L_x_171:
        /* <DEDUP_REMOVED lines=9> */
.L_x_173:
        /* <DEDUP_REMOVED lines=9> */
.L_x_175:
        /* <DEDUP_REMOVED lines=9> */
.L_x_177:
        /* <DEDUP_REMOVED lines=9> */
.L_x_179:
        /* <DEDUP_REMOVED lines=9> */
.L_x_181:
        /* <DEDUP_REMOVED lines=9> */
.L_x_183:
        /* <DEDUP_REMOVED lines=9> */
.L_x_185:
        /* <DEDUP_REMOVED lines=9> */
.L_x_187:
        /* <DEDUP_REMOVED lines=9> */
.L_x_189:
        /* <DEDUP_REMOVED lines=9> */
.L_x_191:
        /* <DEDUP_REMOVED lines=9> */
.L_x_193:
        /* <DEDUP_REMOVED lines=9> */
.L_x_195:
        /* <DEDUP_REMOVED lines=9> */
.L_x_197:
        /* <DEDUP_REMOVED lines=9> */
.L_x_199:
        /* <DEDUP_REMOVED lines=9> */
.L_x_201:
        /* <DEDUP_REMOVED lines=9> */
.L_x_203:
        /* <DEDUP_REMOVED lines=9> */
.L_x_205:
        /* <DEDUP_REMOVED lines=9> */
.L_x_207:
        /* <DEDUP_REMOVED lines=9> */
.L_x_209:
        /* <DEDUP_REMOVED lines=9> */
.L_x_211:
        /* <DEDUP_REMOVED lines=9> */
.L_x_213:
        /* <DEDUP_REMOVED lines=9> */
.L_x_215:
        /* <DEDUP_REMOVED lines=9> */
.L_x_217:
        /* <DEDUP_REMOVED lines=9> */
.L_x_219:
[----:B------:R-:W-:-:S04]  /*3d50*/  UIADD3 UR6, UPT, UPT, UR6, 0x1, URZ ;  /* 0x0000000106067890 */ /* 0x000fc8000fffe0ff */
[----:B------:R-:W-:-:S04]  /*3d60*/  UISETP.NE.AND UP0, UPT, UR6, 0x24, UPT ;  /* 0x000000240600788c */ /* 0x000fc8000bf05270 */
[----:B------:R-:W-:Y:S02]  /*3d70*/  USEL UR5, URZ, 0x1, UP0 ;  /* 0x00000001ff057887 */ /* 0x000fe40008000000 */
[----:B------:R-:W-:-:S04]  /*3d80*/  USEL UR6, UR6, URZ, UP0 ;  /* 0x000000ff06067287 */ /* 0x000fc80008000000 */
[----:B------:R-:W-:Y:S01]  /*3d90*/  ULEA UR6, UR6, UR4, 0x3 ;  /* 0x0000000406067291 */ /* 0x000fe2000f8e18ff */
[----:B-1----:R-:W-:-:S04]  /*3da0*/  LOP3.LUT R3, R2, UR5, RZ, 0x3c, !PT ;  /* 0x0000000502037c12 */ /* 0x002fc8000f8e3cff */
[----:B------:R-:W-:Y:S01]  /*3db0*/  SHF.L.U32 R3, R3, 0x1f, RZ ;  /* 0x0000001f03037819 */ /* 0x000fe200000006ff */
[----:B---3--:R-:W-:-:S07]  /*3dc0*/  IMAD.U32 R0, RZ, RZ, UR6 ;  /* 0x00000006ff007e24 */ /* 0x008fce000f8e00ff */
.L_x_79:
[----:B-1----:R1:W2:Y:S02]  /*3dd0*/  SYNCS.PHASECHK.TRANS64.TRYWAIT P0, [R0+URZ], R3 ;  /* 0x00000003000075a7 */ /* 0x0022a400080011ff */
[----:B--2---:R-:W-:Y:S05]  /*3de0*/  @!P0 NANOSLEEP.SYNCS 0x989680 ;  /* 0x009896800000895d */ /* 0x004fea0003900000 */
[----:B------:R-:W2:Y:S02]  /*3df0*/  @!P0 SYNCS.PHASECHK.TRANS64 P0, [R0+URZ], R3 ;  /* 0x00000003000085a7 */ /* 0x000ea400080010ff */
[----:B--2---:R-:W-:Y:S05]  /*3e00*/  @P0 EXIT ;  /* 0x000000000000094d */ /* 0x004fea0003800000 */
[----:B------:R-:W-:Y:S05]  /*3e10*/  BRA `(.L_x_79) ;  /* 0xfffffffc00ec7947 */ /* 0x000fea000383ffff */
.L_x_23:
[----:B------:R-:W-:-:S04]  /*3e20*/  UISETP.NE.AND UP1, UPT, UR37, URZ, UPT ;  /* 0x000000ff2500728c */ /* 0x000fc8000bf25270 */
[----:B------:R-:W-:-:S09]  /*3e30*/  UISETP.NE.OR UP1, UPT, UR10, 0x1, UP1 ;  /* 0x000000010a00788c */ /* 0x000fd20008f25670 */
[----:B------:R-:W-:Y:S05]  /*3e40*/  BRA.U UP1, `(.L_x_80) ;  /* 0x00000005014c7547 */ /* 0x000fea000b800000 */
[----:B------:R-:W-:Y:S01]  /*3e50*/  HFMA2 R11, -RZ, RZ, 0, 0 ;  /* 0x00000000ff0b7431 */ /* 0x000fe200000001ff */
[----:B------:R-:W-:Y:S01]  /*3e60*/  ISETP.GE.U32.AND P2, PT, R10, 0x2, PT ;  /* 0x000000020a00780c */ /* 0x000fe20003f46070 */
[----:B------:R-:W-:Y:S01]  /*3e70*/  IMAD.MOV.U32 R12, RZ, RZ, 0x1 ;  /* 0x00000001ff0c7424 */ /* 0x000fe200078e00ff */
[----:B------:R-:W-:Y:S01]  /*3e80*/  CS2R R8, SRZ ;  /* 0x0000000000087805 */ /* 0x000fe2000001ff00 */
[----:B------:R-:W-:Y:S01]  /*3e90*/  IMAD.MOV.U32 R3, RZ, RZ, RZ ;  /* 0x000000ffff037224 */ /* 0x000fe200078e00ff */
[----:B------:R-:W-:Y:S01]  /*3ea0*/  UMOV UR4, 0x400 ;  /* 0x0000040000047882 */ /* 0x000fe20000000000 */
[----:B------:R-:W-:Y:S01]  /*3eb0*/  UMOV UR6, URZ ;  /* 0x000000ff00067c82 */ /* 0x000fe20008000000 */
[----:B------:R-:W-:-:S12]  /*3ec0*/  ULEA UR37, UR37, UR4, 0x18 ;  /* 0x0000000425257291 */ /* 0x000fd8000f8ec0ff */
.L_x_84:
[----:B------:R-:W-:Y:S02]  /*3ed0*/  LEA R0, R3, UR37, 0x3 ;  /* 0x0000002503007c11 */ /* 0x000fe4000f8e18ff */
[----:B------:R-:W-:-:S03]  /*3ee0*/  SHF.L.U32 R5, R8, 0x1f, RZ ;  /* 0x0000001f08057819 */ /* 0x000fc600000006ff */
[----:B------:R-:W-:Y:S01]  /*3ef0*/  VIADD R4, R0, 0x2d0 ;  /* 0x000002d000047836 */ /* 0x000fe20000000000 */
[----:B------:R-:W1:Y:S02]  /*3f00*/  SYNCS.PHASECHK.TRANS64.TRYWAIT P0, [R0+URZ+0x2c0], R5 ;  /* 0x0002c005000075a7 */ /* 0x000e6400080011ff */
[----:B-1----:R-:W-:Y:S05]  /*3f10*/  @!P0 BRA `(.L_x_81) ;  /* 0x0000004c004c8947 */ /* 0x002fea0003800000 */
.L_x_220:
[----:B------:R-:W-:Y:S01]  /*3f20*/  ULEA UR5, UR6, UR37, 0x3 ;  /* 0x0000002506057291 */ /* 0x000fe2000f8e18ff */
[----:B------:R-:W-:Y:S01]  /*3f30*/  PRMT R4, RZ, 0x654, R4 ;  /* 0x00000654ff047816 */ /* 0x000fe20000000004 */
[----:B-1----:R-:W-:Y:S01]  /*3f40*/  @!P2 IMAD.MOV.U32 R5, RZ, RZ, 0x10 ;  /* 0x00000010ff05a424 */ /* 0x002fe200078e00ff */
[----:B------:R-:W-:Y:S01]  /*3f50*/  SHF.L.U32 R7, R12, 0x1f, RZ ;  /* 0x0000001f0c077819 */ /* 0x000fe200000006ff */
[----:B------:R-:W-:Y:S01]  /*3f60*/  UIADD3 UR4, UPT, UPT, UR5, 0x260, URZ ;  /* 0x0000026005047890 */ /* 0x000fe2000fffe0ff */
[----:B------:R1:W-:Y:S05]  /*3f70*/  SYNCS.ARRIVE.TRANS64.RED.A1T0 RZ, [R4+URZ], RZ ;  /* 0x000000ff04ff79a7 */ /* 0x0003ea00081004ff */
[----:B------:R-:W-:Y:S01]  /*3f80*/  IMAD.U32 R13, RZ, RZ, UR4 ;  /* 0x00000004ff0d7e24 */ /* 0x000fe2000f8e00ff */
[----:B------:R-:W2:Y:S04]  /*3f90*/  SYNCS.PHASECHK.TRANS64.TRYWAIT P0, [UR5+0x270], R7 ;  /* 0x00027007ff0075a7 */ /* 0x000ea80008001105 */
[----:B------:R-:W-:Y:S01]  /*3fa0*/  PRMT R13, R10, 0x654, R13 ;  /* 0x000006540a0d7816 */ /* 0x000fe2000000000d */
[----:B-12---:R-:W-:Y:S06]  /*3fb0*/  @!P0 BRA `(.L_x_82) ;  /* 0x0000004c00388947 */ /* 0x006fec0003800000 */
.L_x_222:
[----:B------:R-:W-:Y:S01]  /*3fc0*/  ULEA UR4, UR6, UR37, 0x4 ;  /* 0x0000002506047291 */ /* 0x000fe2000f8e20ff */
[----:B------:R-:W-:Y:S01]  /*3fd0*/  SEL R2, R13, R2, !P2 ;  /* 0x000000020d027207 */ /* 0x000fe20005000000 */
[----:B------:R-:W-:Y:S01]  /*3fe0*/  UIADD3 UR5, UPT, UPT, UR5, 0x260, URZ ;  /* 0x0000026005057890 */ /* 0x000fe2000fffe0ff */
[----:B-1----:R-:W-:Y:S01]  /*3ff0*/  LEA R0, R11, UR37, 0x3 ;  /* 0x000000250b007c11 */ /* 0x002fe2000f8e18ff */
[----:B------:R-:W-:Y:S01]  /*4000*/  UIADD3 UR4, UPT, UPT, UR4, 0x2f0, URZ ;  /* 0x000002f004047890 */ /* 0x000fe2000fffe0ff */
[----:B------:R1:W-:Y:S01]  /*4010*/  @!P2 SYNCS.ARRIVE.TRANS64.RED RZ, [R2+URZ], R5 ;  /* 0x0000000502ffa9a7 */ /* 0x0003e200080004ff */
[----:B------:R-:W-:Y:S01]  /*4020*/  UIADD3 UR6, UPT, UPT, UR6, 0x1, URZ ;  /* 0x0000000106067890 */ /* 0x000fe2000fffe0ff */
[----:B------:R-:W-:-:S03]  /*4030*/  VIADD R3, R3, 0x1 ;  /* 0x0000000103037836 */ /* 0x000fc60000000000 */
[----:B------:R-:W-:Y:S02]  /*4040*/  UISETP.NE.AND UP0, UPT, UR6, 0x2, UPT ;  /* 0x000000020600788c */ /* 0x000fe4000bf05270 */
[----:B------:R-:W-:Y:S01]  /*4050*/  ISETP.NE.AND P0, PT, R3, 0x2, PT ;  /* 0x000000020300780c */ /* 0x000fe20003f05270 */
[----:B------:R-:W-:Y:S06]  /*4060*/  UGETNEXTWORKID.BROADCAST [UR4], [UR5] ;  /* 0x00000000040073ca */ /* 0x000fec0008000100 */
[----:B------:R-:W-:Y:S02]  /*4070*/  USEL UR4, URZ, 0x1, UP0 ;  /* 0x00000001ff047887 */ /* 0x000fe40008000000 */
[----:B------:R-:W-:-:S04]  /*4080*/  USEL UR6, UR6, URZ, UP0 ;  /* 0x000000ff06067287 */ /* 0x000fc80008000000 */
[----:B------:R-:W-:Y:S02]  /*4090*/  LOP3.LUT R12, R12, UR4, RZ, 0x3c, !PT ;  /* 0x000000040c0c7c12 */ /* 0x000fe4000f8e3cff */
[----:B-1----:R-:W-:-:S04]  /*40a0*/  SHF.L.U32 R5, R9, 0x1f, RZ ;  /* 0x0000001f09057819 */ /* 0x002fc800000006ff */
[----:B------:R-:W1:Y:S02]  /*40b0*/  SYNCS.PHASECHK.TRANS64.TRYWAIT P1, [R0+URZ+0x260], R5 ;  /* 0x00026005000075a7 */ /* 0x000e6400080211ff */
[----:B-1----:R-:W-:Y:S05]  /*40c0*/  @!P1 BRA `(.L_x_83) ;  /* 0x0000004c000c9947 */ /* 0x002fea0003800000 */
.L_x_223:
[----:B------:R-:W-:Y:S01]  /*40d0*/  LEA R4, R11, UR37, 0x4 ;  /* 0x000000250b047c11 */ /* 0x000fe2000f8e20ff */
[----:B-1----:R-:W-:Y:S01]  /*40e0*/  VIADD R0, R0, 0x270 ;  /* 0x0000027000007836 */ /* 0x002fe20000000000 */
[----:B------:R-:W-:Y:S01]  /*40f0*/  SEL R3, R3, RZ, P0 ;  /* 0x000000ff03037207 */ /* 0x000fe20000000000 */
[----:B------:R-:W-:-:S03]  /*4100*/  VIADD R11, R11, 0x1 ;  /* 0x000000010b0b7836 */ /* 0x000fc60000000000 */
[----:B------:R-:W1:Y:S01]  /*4110*/  LDS.128 R4, [R4+0x2f0] ;  /* 0x0002f00004047984 */ /* 0x000e620000000c00 */
[----:B------:R-:W-:Y:S02]  /*4120*/  PRMT R0, RZ, 0x654, R0 ;  /* 0x00000654ff007816 */ /* 0x000fe40000000000 */
[C---:B------:R-:W-:Y:S01]  /*4130*/  ISETP.NE.AND P1, PT, R11.reuse, 0x2, PT ;  /* 0x000000020b00780c */ /* 0x040fe20003f25270 */
[----:B------:R-:W-:Y:S01]  /*4140*/  @!PT LDS RZ, [RZ] ;  /* 0x00000000fffff984 */ /* 0x000fe20000000800 */
[----:B------:R-:W-:Y:S01]  /*4150*/  @!PT LDS RZ, [RZ] ;  /* 0x00000000fffff984 */ /* 0x000fe20000000800 */
[----:B------:R-:W-:Y:S01]  /*4160*/  @!PT LDS RZ, [RZ] ;  /* 0x00000000fffff984 */ /* 0x000fe20000000800 */
[----:B------:R-:W-:Y:S01]  /*4170*/  @!PT LDS RZ, [RZ] ;  /* 0x00000000fffff984 */ /* 0x000fe20000000800 */
[----:B------:R2:W-:Y:S06]  /*4180*/  MEMBAR.ALL.CTA ;  /* 0x0000000000007992 */ /* 0x0005ec0000008000 */
[----:B--2---:R-:W2:Y:S01]  /*4190*/  FENCE.VIEW.ASYNC.S ;  /* 0x00000000000073c6 */ /* 0x004ea20000000000 */
[----:B------:R-:W-:Y:S01]  /*41a0*/  SEL R11, R11, RZ, P1 ;  /* 0x000000ff0b0b7207 */ /* 0x000fe20000800000 */
[----:B--2---:R2:W-:Y:S01]  /*41b0*/  SYNCS.ARRIVE.TRANS64.RED.A1T0 RZ, [R0+URZ], RZ ;  /* 0x000000ff00ff79a7 */ /* 0x0045e200081004ff */
[----:B-1----:R-:W-:-:S02]  /*41c0*/  LOP3.LUT P3, RZ, R6, 0x1, RZ, 0xc0, !PT ;  /* 0x0000000106ff7812 */ /* 0x002fc4000786c0ff */
[----:B------:R-:W-:-:S04]  /*41d0*/  SEL R5, RZ, 0x1, P0 ;  /* 0x00000001ff057807 */ /* 0x000fc80000000000 */
[----:B------:R-:W-:Y:S02]  /*41e0*/  LOP3.LUT R8, R8, R5, RZ, 0x3c, !PT ;  /* 0x0000000508087212 */ /* 0x000fe400078e3cff */
[----:B--2---:R-:W-:-:S04]  /*41f0*/  SEL R0, RZ, 0x1, P1 ;  /* 0x00000001ff007807 */ /* 0x004fc80000800000 */
[----:B------:R-:W-:Y:S01]  /*4200*/  LOP3.LUT R9, R9, R0, RZ, 0x3c, !PT ;  /* 0x0000000009097212 */ /* 0x000fe200078e3cff */
[----:B------:R-:W-:Y:S06]  /*4210*/  @P3 BRA `(.L_x_84) ;  /* 0xfffffffc002c3947 */ /* 0x000fec000383ffff */
[----:B------:R-:W-:Y:S01]  /*4220*/  ULEA UR5, UR6, UR37, 0x3 ;  /* 0x0000002506057291 */ /* 0x000fe2000f8e18ff */
[----:B------:R-:W-:-:S08]  /*4230*/  SHF.L.U32 R3, R12, 0x1f, RZ ;  /* 0x0000001f0c037819 */ /* 0x000fd000000006ff */
[----:B------:R-:W1:Y:S02]  /*4240*/  SYNCS.PHASECHK.TRANS64 P0, [UR5+0x270], R3 ;  /* 0x00027003ff0075a7 */ /* 0x000e640008001005 */
[----:B-1----:R-:W-:Y:S05]  /*4250*/  @P0 BRA `(.L_x_85) ;  /* 0x0000000000080947 */ /* 0x002fea0003800000 */
[----:B------:R-:W1:Y:S02]  /*4260*/  SYNCS.PHASECHK.TRANS64.TRYWAIT P0, [UR5+0x270], R3 ;  /* 0x00027003ff0075a7 */ /* 0x000e640008001105 */
[----:B-1----:R-:W-:Y:S05]  /*4270*/  @!P0 BRA `(.L_x_86) ;  /* 0x0000004800b48947 */ /* 0x002fea0003800000 */
.L_x_85:
[----:B------:R-:W-:-:S04]  /*4280*/  UIADD3 UR4, UPT, UPT, UR6, 0x1, URZ ;  /* 0x0000000106047890 */ /* 0x000fc8000fffe0ff */
[----:B------:R-:W-:-:S04]  /*4290*/  UISETP.NE.AND UP0, UPT, UR4, 0x2, UPT ;  /* 0x000000020400788c */ /* 0x000fc8000bf05270 */
[----:B------:R-:W-:Y:S02]  /*42a0*/  USEL UR7, URZ, 0x1, UP0 ;  /* 0x00000001ff077887 */ /* 0x000fe40008000000 */
[----:B------:R-:W-:-:S04]  /*42b0*/  USEL UR4, UR4, URZ, UP0 ;  /* 0x000000ff04047287 */ /* 0x000fc80008000000 */
[----:B------:R-:W-:Y:S01]  /*42c0*/  ULEA UR4, UR4, UR37, 0x3 ;  /* 0x0000002504047291 */ /* 0x000fe2000f8e18ff */
[----:B-1----:R-:W-:-:S04]  /*42d0*/  LOP3.LUT R3, R12, UR7, RZ, 0x3c, !PT ;  /* 0x000000070c037c12 */ /* 0x002fc8000f8e3cff */
[----:B------:R-:W-:-:S04]  /*42e0*/  SHF.L.U32 R0, R3, 0x1f, RZ ;  /* 0x0000001f03007819 */ /* 0x000fc800000006ff */
[----:B------:R-:W1:Y:S02]  /*42f0*/  SYNCS.PHASECHK.TRANS64 P0, [UR4+0x270], R0 ;  /* 0x00027000ff0075a7 */ /* 0x000e640008001004 */
[----:B-1----:R-:W-:Y:S05]  /*4300*/  @P0 EXIT ;  /* 0x000000000000094d */ /* 0x002fea0003800000 */
[----:B------:R-:W-:Y:S02]  /*4310*/  SHF.L.U32 R3, R3, 0x1f, RZ ;  /* 0x0000001f03037819 */ /* 0x000fe400000006ff */
[----:B------:R-:W-:-:S07]  /*4320*/  MOV R0, UR4 ;  /* 0x0000000400007c02 */ /* 0x000fce0008000f00 */
.L_x_87:
[----:B-1----:R1:W2:Y:S02]  /*4330*/  SYNCS.PHASECHK.TRANS64.TRYWAIT P0, [R0+URZ+0x270], R3 ;  /* 0x00027003000075a7 */ /* 0x0022a400080011ff */
[----:B--2---:R-:W-:Y:S05]  /*4340*/  @!P0 NANOSLEEP.SYNCS 0x989680 ;  /* 0x009896800000895d */ /* 0x004fea0003900000 */
[----:B------:R-:W2:Y:S02]  /*4350*/  @!P0 SYNCS.PHASECHK.TRANS64 P0, [R0+URZ+0x270], R3 ;  /* 0x00027003000085a7 */ /* 0x000ea400080010ff */
[----:B--2---:R-:W-:Y:S05]  /*4360*/  @P0 EXIT ;  /* 0x000000000000094d */ /* 0x004fea0003800000 */
[----:B------:R-:W-:Y:S05]  /*4370*/  BRA `(.L_x_87) ;  /* 0xfffffffc00ec7947 */ /* 0x000fea000383ffff */
.L_x_80:
[----:B------:R-:W-:Y:S05]  /*4380*/  BRA.U UP4, `(.L_x_88) ;  /* 0x0000001104a07547 */ /* 0x000fea000b800000 */
[----:B------:R-:W-:Y:S01]  /*4390*/  UMOV UR6, 0x40 ;  /* 0x0000004000067882 */ /* 0x000fe20000000000 */
[----:B------:R-:W-:Y:S01]  /*43a0*/  NOP ;  /* 0x0000000000007918 */ /* 0x000fe20000000000 */
[----:B------:R-:W-:Y:S01]  /*43b0*/  ULEA UR6, UR37, UR6, 0x18 ;  /* 0x0000000625067291 */ /* 0x000fe2000f8ec0ff */
[----:B------:R-:W-:Y:S02]  /*43c0*/  UMOV UR7, 0x400 ;  /* 0x0000040000077882 */ /* 0x000fe40000000000 */
[----:B------:R-:W-:-:S06]  /*43d0*/  ULEA UR37, UR37, UR7, 0x18 ;  /* 0x0000000725257291 */ /* 0x000fcc000f8ec0ff */
[----:B------:R-:W1:Y:S02]  /*43e0*/  LDS.U8 R2, [UR6+0x1c] ;  /* 0x00001c06ff027984 */ /* 0x000e640008000000 */
[----:B-1----:R-:W-:-:S13]  /*43f0*/  ISETP.NE.AND P0, PT, R2, RZ, PT ;  /* 0x000000ff0200720c */ /* 0x002fda0003f05270 */
[----:B------:R-:W-:Y:S05]  /*4400*/  @P0 BRA `(.L_x_89) ;  /* 0x0000000400080947 */ /* 0x000fea0003800000 */
[----:B------:R-:W-:Y:S02]  /*4410*/  UISETP.NE.U32.AND UP0, UPT, UR5, 0x1, UPT ;  /* 0x000000010500788c */ /* 0x000fe4000bf05070 */
[----:B------:R-:W-:-:S07]  /*4420*/  UIADD3 UR8, UPT, UPT, UR6, 0x8, URZ ;  /* 0x0000000806087890 */ /* 0x000fce000fffe0ff */
[----:B------:R-:W-:Y:S05]  /*4430*/  BRA.U !UP0, `(.L_x_90) ;  /* 0x00000001089c7547 */ /* 0x000fea000b800000 */
[----:B------:R-:W-:Y:S01]  /*4440*/  ELECT P0, URZ, PT ;  /* 0x0000000000ff782f */ /* 0x000fe20003800000 */
[----:B------:R-:W-:-:S12]  /*4450*/  BSSY B0, `(.L_x_90) ;  /* 0x0000025000007945 */ /* 0x000fd80003800000 */
[----:B------:R-:W-:Y:S05]  /*4460*/  @!P0 BRA `(.L_x_91) ;  /* 0x00000000008c8947 */ /* 0x000fea0003800000 */
[----:B------:R-:W-:-:S05]  /*4470*/  UMOV UR7, 0x10 ;  /* 0x0000001000077882 */ /* 0x000fca0000000000 */
[----:B------:R-:W-:Y:S04]  /*4480*/  DEPBAR.LE SB1, 0x36 ;  /* 0x00009d800000791a */ /* 0x000fe80000000000 */
[----:B------:R-:W1:Y:S02]  /*4490*/  UTCATOMSWS.2CTA.FIND_AND_SET.ALIGN UP1, UR7, UR7 ;  /* 0x00000007000775e3 */ /* 0x000e640008220800 */
[----:B-1----:R-:W-:Y:S01]  /*44a0*/  MOV R11, UR7 ;  /* 0x00000007000b7c02 */ /* 0x002fe20008000f00 */
[----:B------:R-:W-:Y:S06]  /*44b0*/  BRA.U UP1, `(.L_x_92) ;  /* 0x0000000101187547 */ /* 0x000fec000b800000 */
.L_x_93:
[----:B------:R-:W-:Y:S05]  /*44c0*/  NANOSLEEP 0x64 ;  /* 0x000000640000795d */ /* 0x000fea0003800000 */
[----:B------:R-:W-:-:S05]  /*44d0*/  UMOV UR7, 0x10 ;  /* 0x0000001000077882 */ /* 0x000fca0000000000 */
[----:B------:R-:W-:Y:S04]  /*44e0*/  DEPBAR.LE SB1, 0x36 ;  /* 0x00009d800000791a */ /* 0x000fe80000000000 */
[----:B------:R-:W1:Y:S02]  /*44f0*/  UTCATOMSWS.2CTA.FIND_AND_SET.ALIGN UP1, UR7, UR7 ;  /* 0x00000007000775e3 */ /* 0x000e640008220800 */
[----:B-1----:R-:W-:Y:S01]  /*4500*/  MOV R11, UR7 ;  /* 0x00000007000b7c02 */ /* 0x002fe20008000f00 */
[----:B------:R-:W-:Y:S05]  /*4510*/  BRA.U !UP1, `(.L_x_93) ;  /* 0xfffffffd09e87547 */ /* 0x000fea000b83ffff */
.L_x_92:
[----:B------:R-:W1:Y:S01]  /*4520*/  LDS R5, [UR6+0x10] ;  /* 0x00001006ff057984 */ /* 0x000e620008000800 */
[----:B------:R-:W-:Y:S01]  /*4530*/  IMAD.U32 R3, RZ, RZ, UR37 ;  /* 0x00000025ff037e24 */ /* 0x000fe2000f8e00ff */
[----:B------:R-:W-:-:S03]  /*4540*/  MOV R2, UR4 ;  /* 0x0000000400027c02 */ /* 0x000fc60008000f00 */
[----:B------:R-:W-:Y:S01]  /*4550*/  VIADD R3, R3, 0x310 ;  /* 0x0000031003037836 */ /* 0x000fe20000000000 */
[----:B-1----:R-:W-:-:S04]  /*4560*/  SHF.L.U32 R5, R5, 0x1f, RZ ;  /* 0x0000001f05057819 */ /* 0x002fc800000006ff */
[----:B------:R-:W1:Y:S02]  /*4570*/  SYNCS.PHASECHK.TRANS64.TRYWAIT P0, [UR6+0x8], R5 ;  /* 0x00000805ff0075a7 */ /* 0x000e640008001106 */
[----:B-1----:R-:W-:Y:S05]  /*4580*/  @P0 BRA `(.L_x_94) ;  /* 0x0000000000080947 */ /* 0x002fea0003800000 */
[----:B------:R-:W1:Y:S02]  /*4590*/  SYNCS.PHASECHK.TRANS64.TRYWAIT P0, [UR6+0x8], R5 ;  /* 0x00000805ff0075a7 */ /* 0x000e640008001106 */
[----:B-1----:R-:W-:Y:S05]  /*45a0*/  @!P0 BRA `(.L_x_95) ;  /* 0x0000004800008947 */ /* 0x002fea0003800000 */
.L_x_94:
[----:B-1----:R-:W-:Y:S01]  /*45b0*/  HFMA2 R4, -RZ, RZ, 0, 5.9604644775390625e-08 ;  /* 0x00000001ff047431 */ /* 0x002fe200000001ff */
[----:B------:R-:W-:Y:S01]  /*45c0*/  UPRMT UR7, UR4, 0x654, UR8 ;  /* 0x0000065404077896 */ /* 0x000fe20008000008 */
[----:B------:R-:W-:Y:S01]  /*45d0*/  IMAD.MOV.U32 R6, RZ, RZ, 0xffff ;  /* 0x0000ffffff067424 */ /* 0x000fe200078e00ff */
[----:B------:R-:W-:Y:S01]  /*45e0*/  PRMT R2, R2, 0x654, R3 ;  /* 0x0000065402027816 */ /* 0x000fe20000000003 */
[----:B------:R-:W-:Y:S02]  /*45f0*/  IMAD.MOV.U32 R5, RZ, RZ, 0x4 ;  /* 0x00000004ff057424 */ /* 0x000fe400078e00ff */
[----:B------:R-:W-:Y:S01]  /*4600*/  IMAD.SHL.U32 R9, R11, 0x20, RZ ;  /* 0x000000200b097824 */ /* 0x000fe200078e00ff */
[----:B------:R-:W-:Y:S02]  /*4610*/  MOV R3, UR7 ;  /* 0x0000000700037c02 */ /* 0x000fe40008000f00 */
[-C--:B------:R-:W-:Y:S01]  /*4620*/  SHF.L.U32 R7, R6, R11.reuse, RZ ;  /* 0x0000000b06077219 */ /* 0x080fe200000006ff */
[----:B------:R1:W-:Y:S01]  /*4630*/  SYNCS.ARRIVE.TRANS64.RED RZ, [UR7], R5 ;  /* 0x00000005ffff79a7 */ /* 0x0003e20008000407 */
[----:B------:R-:W-:Y:S01]  /*4640*/  SHF.L.U32 R6, R4, R11, RZ ;  /* 0x0000000b04067219 */ /* 0x000fe200000006ff */
[----:B------:R1:W-:Y:S04]  /*4650*/  STS [UR37+0x310], R9 ;  /* 0x00031009ff007988 */ /* 0x0003e80008000825 */
[----:B------:R1:W-:Y:S04]  /*4660*/  STAS [R2.64], R11 ;  /* 0x0000000b02007dbd */ /* 0x0003e8000c0008ff */
[----:B------:R1:W-:Y:S04]  /*4670*/  ATOMS.OR RZ, [UR6+0x14], R7 ;  /* 0x00001407ffff798c */ /* 0x0003e8000b000006 */
[----:B------:R1:W-:Y:S04]  /*4680*/  ATOMS.OR RZ, [UR6+0x18], R6 ;  /* 0x00001806ffff798c */ /* 0x0003e8000b000006 */
[----:B------:R1:W-:Y:S02]  /*4690*/  ATOMS.XOR RZ, [UR6+0x10], R4 ;  /* 0x00001004ffff798c */ /* 0x0003e4000b800006 */
.L_x_91:
[----:B------:R-:W-:Y:S05]  /*46a0*/  BSYNC B0 ;  /* 0x0000000000007941 */ /* 0x000fea0003800000 */
.L_x_90:
[----:B------:R-:W-:Y:S05]  /*46b0*/  BRA.U UP0, `(.L_x_96) ;  /* 0x00000001006c7547 */ /* 0x000fea000b800000 */
[----:B------:R-:W-:-:S03]  /*46c0*/  UMOV UR7, 0xffffffff ;  /* 0xffffffff00077882 */ /* 0x000fc60000000000 */
[----:B------:R-:W-:Y:S05]  /*46d0*/  BRA.DIV UR7, `(.L_x_97) ;  /* 0x0000004607cc7947 */ /* 0x000fea000b800000 */
[----:B------:R-:W-:-:S13]  /*46e0*/  ELECT P6, URZ, PT ;  /* 0x0000000000ff782f */ /* 0x000fda00038c0000 */
.L_x_227:
[----:B------:R-:W-:Y:S05]  /*46f0*/  @!P6 BRA `(.L_x_96) ;  /* 0x00000000005ce947 */ /* 0x000fea0003800000 */
[----:B-1----:R-:W1:Y:S02]  /*4700*/  LDS R3, [UR6+0x10] ;  /* 0x00001006ff037984 */ /* 0x002e640008000800 */
[----:B-1----:R-:W-:-:S04]  /*4710*/  SHF.L.U32 R3, R3, 0x1f, RZ ;  /* 0x0000001f03037819 */ /* 0x002fc800000006ff */
[----:B------:R-:W1:Y:S02]  /*4720*/  SYNCS.PHASECHK.TRANS64.TRYWAIT P0, [UR6+0x8], R3 ;  /* 0x00000803ff0075a7 */ /* 0x000e640008001106 */
[----:B-1----:R-:W-:Y:S05]  /*4730*/  @P0 BRA `(.L_x_98) ;  /* 0x0000000000080947 */ /* 0x002fea0003800000 */
[----:B------:R-:W1:Y:S02]  /*4740*/  SYNCS.PHASECHK.TRANS64.TRYWAIT P0, [UR6+0x8], R3 ;  /* 0x00000803ff0075a7 */ /* 0x000e640008001106 */
[----:B-1----:R-:W-:Y:S05]  /*4750*/  @!P0 BRA `(.L_x_99) ;  /* 0x0000004400cc8947 */ /* 0x002fea0003800000 */
.L_x_98:
[----:B------:R-:W2:Y:S01]  /*4760*/  LDS R5, [UR37+0x310] ;  /* 0x00031025ff057984 */ /* 0x000ea20008000800 */
[----:B-1----:R-:W-:Y:S02]  /*4770*/  HFMA2 R2, -RZ, RZ, 0, 5.9604644775390625e-08 ;  /* 0x00000001ff027431 */ /* 0x002fe400000001ff */
[----:B------:R-:W-:Y:S01]  /*4780*/  IMAD.MOV.U32 R3, RZ, RZ, 0xffff ;  /* 0x0000ffffff037424 */ /* 0x000fe200078e00ff */
[----:B------:R-:W-:Y:S01]  /*4790*/  UPRMT UR7, UR4, 0x654, UR8 ;  /* 0x0000065404077896 */ /* 0x000fe20008000008 */
[----:B--2---:R-:W-:-:S03]  /*47a0*/  IMAD.SHL.U32 R4, R5, 0x20, RZ ;  /* 0x0000002005047824 */ /* 0x004fc600078e00ff */
[-C--:B------:R-:W-:Y:S02]  /*47b0*/  SHF.L.U32 R3, R3, R5.reuse, RZ ;  /* 0x0000000503037219 */ /* 0x080fe400000006ff */
[----:B------:R-:W-:Y:S01]  /*47c0*/  SHF.L.U32 R5, R2, R5, RZ ;  /* 0x0000000502057219 */ /* 0x000fe200000006ff */
[----:B------:R2:W-:Y:S04]  /*47d0*/  STS [UR37+0x310], R4 ;  /* 0x00031004ff007988 */ /* 0x0005e80008000825 */
[----:B------:R2:W-:Y:S04]  /*47e0*/  ATOMS.OR RZ, [UR6+0x14], R3 ;  /* 0x00001403ffff798c */ /* 0x0005e8000b000006 */
[----:B------:R2:W-:Y:S01]  /*47f0*/  ATOMS.OR RZ, [UR6+0x18], R5 ;  /* 0x00001805ffff798c */ /* 0x0005e2000b000006 */
[----:B------:R-:W-:Y:S03]  /*4800*/  SYNCS.ARRIVE.TRANS64.RED.A1T0 RZ, [UR7], RZ ;  /* 0x000000ffffff79a7 */ /* 0x000fe60008100407 */
[----:B------:R2:W-:Y:S01]  /*4810*/  ATOMS.XOR RZ, [UR6+0x10], R2 ;  /* 0x00001002ffff798c */ /* 0x0005e2000b800006 */
[----:B------:R-:W-:Y:S05]  /*4820*/  BRA `(.L_x_96) ;  /* 0x0000000000107947 */ /* 0x000fea0003800000 */
.L_x_89:
[----:B------:R-:W-:-:S05]  /*4830*/  MOV R2, 0xffffffff ;  /* 0xffffffff00027802 */ /* 0x000fca0000000f00 */
[----:B------:R1:W-:Y:S02]  /*4840*/  STS [UR37+0x310], R2 ;  /* 0x00031002ff007988 */ /* 0x0003e40008000825 */
[----:B-1----:R-:W-:Y:S02]  /*4850*/  MOV R2, 0x4870 ;  /* 0x0000487000027802 */ /* 0x002fe40000000f00 */
[----:B-----5:R-:W-:Y:S05]  /*4860*/  CALL.REL.NOINC `($__internal_1_$__cuda_sm10x_tcgen05_guardrail_trap_phase_invalid_during_alloc) ;  /* 0x0000004800d47944 */ /* 0x020fea0003c00000 */
.L_x_96:
[----:B------:R-:W-:Y:S05]  /*4870*/  WARPSYNC.ALL ;  /* 0x0000000000007948 */ /* 0x000fea0003800000 */
[----:B------:R-:W3:Y:S01]  /*4880*/  S2UR UR8, SR_CgaCtaId ;  /* 0x00000000000879c3 */ /* 0x000ee20000008800 */
[----:B------:R-:W-:Y:S01]  /*4890*/  UMOV UR6, 0x400 ;  /* 0x0000040000067882 */ /* 0x000fe20000000000 */
[----:B------:R-:W-:-:S06]  /*48a0*/  NOP ;  /* 0x0000000000007918 */ /* 0x000fcc0000000000 */
[----:B------:R-:W-:Y:S06]  /*48b0*/  BAR.ARV 0x6, 0xa0 ;  /* 0x0182800000007b1d */ /* 0x000fec0000002000 */
[----:B------:R-:W-:Y:S01]  /*48c0*/  LOP3.LUT R0, R0, 0xffff, RZ, 0xc0, !PT ;  /* 0x0000ffff00007812 */ /* 0x000fe200078ec0ff */
[----:B-1----:R-:W-:Y:S01]  /*48d0*/  IMAD.MOV.U32 R9, RZ, RZ, 0x1 ;  /* 0x00000001ff097424 */ /* 0x002fe200078e00ff */
[----:B------:R-:W-:Y:S01]  /*48e0*/  LOP3.LUT R8, R8, 0xffff, RZ, 0xc0, !PT ;  /* 0x0000ffff08087812 */ /* 0x000fe200078ec0ff */
[----:B------:R-:W-:Y:S01]  /*48f0*/  UMOV UR22, URZ ;  /* 0x000000ff00167c82 */ /* 0x000fe20008000000 */
[----:B------:R-:W-:Y:S01]  /*4900*/  R2UR UR12, R0 ;  /* 0x00000000000c72ca */ /* 0x000fe200000e0000 */
[----:B------:R-:W-:Y:S01]  /*4910*/  UMOV UR21, URZ ;  /* 0x000000ff00157c82 */ /* 0x000fe20008000000 */
[----:B------:R-:W-:Y:S01]  /*4920*/  R2UR UR13, R8 ;  /* 0x00000000080d72ca */ /* 0x000fe200000e0000 */
[----:B------:R-:W-:Y:S01]  /*4930*/  IMAD.MOV.U32 R8, RZ, RZ, RZ ;  /* 0x000000ffff087224 */ /* 0x000fe200078e00ff */
[----:B------:R-:W-:Y:S01]  /*4940*/  UMOV UR20, URZ ;  /* 0x000000ff00147c82 */ /* 0x000fe20008000000 */
[----:B------:R-:W-:-:S02]  /*4950*/  UISETP.NE.AND UP2, UPT, UR5, URZ, UPT ;  /* 0x000000ff0500728c */ /* 0x000fc4000bf45270 */
[----:B---3--:R-:W-:Y:S01]  /*4960*/  ULEA UR8, UR8, UR6, 0x18 ;  /* 0x0000000608087291 */ /* 0x008fe2000f8ec0ff */
[----:B------:R-:W1:Y:S03]  /*4970*/  LDCU UR6, c[0x0][0x38c] ;  /* 0x00007180ff0677ac */ /* 0x000e660008000800 */
[----:B------:R-:W-:Y:S02]  /*4980*/  UIADD3 UR14, UPT, UPT, UR8, 0x2600, URZ ;  /* 0x00002600080e7890 */ /* 0x000fe4000fffe0ff */
[----:B------:R-:W-:-:S03]  /*4990*/  UIADD3 UR15, UPT, UPT, UR8, 0x26600, URZ ;  /* 0x00026600080f7890 */ /* 0x000fc6000fffe0ff */
[----:B--2---:R-:W2:Y:S01]  /*49a0*/  LDS R2, [UR8+0x310] ;  /* 0x00031008ff027984 */ /* 0x004ea20008000800 */
[----:B------:R-:W-:Y:S02]  /*49b0*/  USHF.R.U32.HI UR14, URZ, 0x4, UR14 ;  /* 0x00000004ff0e7899 */ /* 0x000fe4000801160e */
[----:B------:R-:W-:Y:S02]  /*49c0*/  USHF.R.U32.HI UR15, URZ, 0x4, UR15 ;  /* 0x00000004ff0f7899 */ /* 0x000fe4000801160f */
[----:B------:R-:W-:Y:S02]  /*49d0*/  ULOP3.LUT UR14, UR14, 0x3fff, URZ, 0xc0, !UPT ;  /* 0x00003fff0e0e7892 */ /* 0x000fe4000f8ec0ff */
[----:B------:R-:W-:Y:S02]  /*49e0*/  ULOP3.LUT UR15, UR15, 0x3fff, URZ, 0xc0, !UPT ;  /* 0x00003fff0f0f7892 */ /* 0x000fe4000f8ec0ff */
[----:B------:R-:W-:Y:S02]  /*49f0*/  ULOP3.LUT UR14, UR14, 0x10000, URZ, 0xfc, !UPT ;  /* 0x000100000e0e7892 */ /* 0x000fe4000f8efcff */
[----:B-1----:R-:W-:-:S02]  /*4a00*/  UIADD3 UR6, UPT, UPT, UR6, 0x3f, URZ ;  /* 0x0000003f06067890 */ /* 0x002fc4000fffe0ff */
[----:B------:R-:W-:Y:S02]  /*4a10*/  ULOP3.LUT UR15, UR15, 0x10000, URZ, 0xfc, !UPT ;  /* 0x000100000f0f7892 */ /* 0x000fe4000f8efcff */
[----:B------:R-:W-:Y:S01]  /*4a20*/  USHF.R.S32.HI UR7, URZ, 0x1f, UR6 ;  /* 0x0000001fff077899 */ /* 0x000fe20008011406 */
[----:B------:R-:W-:Y:S01]  /*4a30*/  UMOV UR28, 0x0 ;  /* 0x00000000001c7882 */ /* 0x000fe20000000000 */
[----:B------:R-:W-:Y:S02]  /*4a40*/  UMOV UR29, 0x8100490 ;  /* 0x08100490001d7882 */ /* 0x000fe40000000000 */
[----:B------:R-:W-:Y:S01]  /*4a50*/  ULEA.HI UR7, UR7, UR6, URZ, 0x6 ;  /* 0x0000000607077291 */ /* 0x000fe2000f8f30ff */
[----:B------:R-:W-:Y:S01]  /*4a60*/  UMOV UR26, 0x0 ;  /* 0x00000000001a7882 */ /* 0x000fe20000000000 */
[----:B------:R-:W-:Y:S02]  /*4a70*/  UMOV UR27, 0x8100490 ;  /* 0x08100490001b7882 */ /* 0x000fe40000000000 */
[----:B------:R-:W-:-:S04]  /*4a80*/  USHF.R.S32.HI UR7, URZ, 0x6, UR7 ;  /* 0x00000006ff077899 */ /* 0x000fc80008011407 */
[----:B------:R-:W-:-:S04]  /*4a90*/  UISETP.LT.AND UP0, UPT, UR7, 0x1, UPT ;  /* 0x000000010700788c */ /* 0x000fc8000bf01270 */
[----:B------:R-:W-:Y:S01]  /*4aa0*/  USEL UR23, UR7, 0x1, !UP0 ;  /* 0x0000000107177887 */ /* 0x000fe2000c000000 */
[----:B--2---:R-:W-:Y:S02]  /*4ab0*/  R2UR UR24, R2 ;  /* 0x00000000021872ca */ /* 0x004fe400000e0000 */
[----:B------:R-:W-:-:S13]  /*4ac0*/  CS2R R2, SRZ ;  /* 0x0000000000027805 */ /* 0x000fda000001ff00 */
.L_x_107:
[C---:B------:R-:W-:Y:S02]  /*4ad0*/  LEA R0, R8.reuse, UR8, 0x3 ;  /* 0x0000000808007c11 */ /* 0x040fe4000f8e18ff */
[----:B------:R-:W-:Y:S02]  /*4ae0*/  SHF.L.U32 R5, R3, 0x1f, RZ ;  /* 0x0000001f03057819 */ /* 0x000fe400000006ff */
[----:B------:R-:W-:Y:S02]  /*4af0*/  LEA R4, R8, UR8, 0x4 ;  /* 0x0000000808047c11 */ /* 0x000fe4000f8e20ff */
[----:B------:R-:W1:Y:S02]  /*4b00*/  SYNCS.PHASECHK.TRANS64.TRYWAIT P0, [R0+URZ+0x260], R5 ;  /* 0x00026005000075a7 */ /* 0x000e6400080011ff */
[----:B-1-34-:R-:W-:Y:S05]  /*4b10*/  @!P0 BRA `(.L_x_100) ;  /* 0x0000004000f48947 */ /* 0x01afea0003800000 */
.L_x_228:
[----:B-1----:R-:W1:Y:S01]  /*4b20*/  LDS.128 R4, [R4+0x2f0] ;  /* 0x0002f00004047984 */ /* 0x002e620000000c00 */
[----:B------:R-:W-:Y:S02]  /*4b30*/  VIADD R0, R0, 0x270 ;  /* 0x0000027000007836 */ /* 0x000fe40000000000 */
[----:B------:R-:W-:Y:S01]  /*4b40*/  VIADD R8, R8, 0x1 ;  /* 0x0000000108087836 */ /* 0x000fe20000000000 */
[----:B------:R-:W-:Y:S01]  /*4b50*/  @!PT LDS RZ, [RZ] ;  /* 0x00000000fffff984 */ /* 0x000fe20000000800 */
[----:B------:R-:W-:Y:S01]  /*4b60*/  @!PT LDS RZ, [RZ] ;  /* 0x00000000fffff984 */ /* 0x000fe20000000800 */
[----:B------:R-:W-:Y:S01]  /*4b70*/  @!PT LDS RZ, [RZ] ;  /* 0x00000000fffff984 */ /* 0x000fe20000000800 */
[----:B------:R-:W-:Y:S01]  /*4b80*/  @!PT LDS RZ, [RZ] ;  /* 0x00000000fffff984 */ /* 0x000fe20000000800 */
[----:B------:R2:W-:Y:S06]  /*4b90*/  MEMBAR.ALL.CTA ;  /* 0x0000000000007992 */ /* 0x0005ec0000008000 */
[----:B--2---:R-:W2:Y:S01]  /*4ba0*/  FENCE.VIEW.ASYNC.S ;  /* 0x00000000000073c6 */ /* 0x004ea20000000000 */
[----:B------:R-:W-:-:S04]  /*4bb0*/  PRMT R0, RZ, 0x654, R0 ;  /* 0x00000654ff007816 */ /* 0x000fc80000000000 */
[----:B--2---:R2:W-:Y:S01]  /*4bc0*/  SYNCS.ARRIVE.TRANS64.RED.A1T0 RZ, [R0+URZ], RZ ;  /* 0x000000ff00ff79a7 */ /* 0x0045e200081004ff */
[----:B-1----:R-:W-:Y:S01]  /*4bd0*/  LOP3.LUT P1, RZ, R6, 0x1, RZ, 0xc0, !PT ;  /* 0x0000000106ff7812 */ /* 0x002fe2000782c0ff */
[----:B--2---:R-:W-:-:S12]  /*4be0*/  BRA.U UP2, `(.L_x_101) ;  /* 0x0000000102e07547 */ /* 0x004fd8000b800000 */
[----:B------:R-:W1:Y:S01]  /*4bf0*/  LDCU UR6, c[0x0][0x38c] ;  /* 0x00007180ff0677ac */ /* 0x000e620008000800 */
[----:B------:R-:W-:Y:S02]  /*4c00*/  PLOP3.LUT P2, PT, PT, PT, PT, 0x80, 0x8 ;  /* 0x000000000008781c */ /* 0x000fe40003f4f070 */
[----:B------:R-:W-:Y:S01]  /*4c10*/  SHF.L.U32 R5, R9, 0x1f, RZ ;  /* 0x0000001f09057819 */ /* 0x000fe200000006ff */
[----:B------:R-:W-:Y:S02]  /*4c20*/  ULEA UR10, UR22, UR8, 0x3 ;  /* 0x00000008160a7291 */ /* 0x000fe4000f8e18ff */
[----:B------:R-:W-:Y:S02]  /*4c30*/  ULEA UR11, UR22, UR24, 0x5 ;  /* 0x00000018160b7291 */ /* 0x000fe4000f8e28ff */
[----:B-1----:R-:W-:-:S06]  /*4c40*/  UISETP.GE.AND UP0, UPT, UR6, 0x1, UPT ;  /* 0x000000010600788c */ /* 0x002fcc000bf06270 */
[----:B------:R-:W-:-:S05]  /*4c50*/  PLOP3.LUT P0, PT, PT, PT, UP0, 0x80, 0x8 ;  /* 0x000000000008781c */ /* 0x000fca0003f0f008 */
[----:B------:R-:W-:-:S08]  /*4c60*/  @UP0 ULEA UR6, UR21, UR8, 0x3 ;  /* 0x0000000815060291 */ /* 0x000fd0000f8e18ff */
[----:B------:R-:W-:-:S04]  /*4c70*/  @P0 SHF.L.U32 R0, R2, 0x1f, RZ ;  /* 0x0000001f02000819 */ /* 0x000fc800000006ff */
[----:B------:R1:W2:Y:S01]  /*4c80*/  @P0 SYNCS.PHASECHK.TRANS64.TRYWAIT P2, [UR6], R0 ;  /* 0x00000000ff0005a7 */ /* 0x0002a20008041106 */
[----:B------:R-:W3:Y:S02]  /*4c90*/  SYNCS.PHASECHK.TRANS64.TRYWAIT P0, [UR10+0x2a0], R5 ;  /* 0x0002a005ff0075a7 */ /* 0x000ee4000800110a */
[----:B-123--:R-:W-:Y:S05]  /*4ca0*/  @!P0 BRA `(.L_x_102) ;  /* 0x0000004000a48947 */ /* 0x00efea0003800000 */
.L_x_230:
[----:B------:R-:W-:Y:S01]  /*4cb0*/  UMOV UR19, UR20 ;  /* 0x0000001400137c82 */ /* 0x000fe20008000000 */
[----:B------:R-:W-:Y:S05]  /*4cc0*/  BRA.U !UP0, `(.L_x_103) ;  /* 0x0000000108987547 */ /* 0x000fea000b800000 */
[----:B------:R-:W-:Y:S02]  /*4cd0*/  UIADD3 UR19, UPT, UPT, UR23, UR20, URZ ;  /* 0x0000001417137290 */ /* 0x000fe4000fffe0ff */
[----:B------:R-:W-:Y:S01]  /*4ce0*/  UPLOP3.LUT UP3, UPT, UPT, UPT, UPT, 0x40, 0x4 ;  /* 0x000000000004789c */ /* 0x000fe20003f6e870 */
[----:B------:R-:W-:Y:S01]  /*4cf0*/  UMOV UR18, UR7 ;  /* 0x0000000700127c82 */ /* 0x000fe20008000000 */
[----:B------:R-:W-:-:S09]  /*4d00*/  UMOV UR17, UR21 ;  /* 0x0000001500117c82 */ /* 0x000fd20008000000 */
.L_x_106:
[----:B--2---:R-:W-:Y:S01]  /*4d10*/  ULEA UR9, UR17, UR8, 0x3 ;  /* 0x0000000811097291 */ /* 0x004fe2000f8e18ff */
[----:B---3--:R-:W-:Y:S11]  /*4d20*/  @P2 BRA `(.L_x_104) ;  /* 0x00000000000c2947 */ /* 0x008ff60003800000 */
[----:B-1----:R-:W-:Y:S04]  /*4d30*/  SHF.L.U32 R5, R2, 0x1f, RZ ;  /* 0x0000001f02057819 */ /* 0x002fe800000006ff */
[----:B------:R-:W1:Y:S02]  /*4d40*/  SYNCS.PHASECHK.TRANS64.TRYWAIT P0, [UR9], R5 ;  /* 0x00000005ff0075a7 */ /* 0x000e640008001109 */
[----:B-1----:R-:W-:Y:S05]  /*4d50*/  @!P0 BRA `(.L_x_105) ;  /* 0x0000004000908947 */ /* 0x002fea0003800000 */
.L_x_104:
[----:B------:R-:W-:Y:S01]  /*4d60*/  UISETP.NE.AND UP0, UPT, UR18, 0x1, UPT ;  /* 0x000000011200788c */ /* 0x000fe2000bf05270 */
[----:B------:R-:W-:Y:S01]  /*4d70*/  PLOP3.LUT P2, PT, PT, PT, PT, 0x80, 0x8 ;  /* 0x000000000008781c */ /* 0x000fe20003f4f070 */
[----:B------:R-:W-:Y:S02]  /*4d80*/  UIADD3 UR21, UPT, UPT, UR17, 0x1, URZ ;  /* 0x0000000111157890 */ /* 0x000fe4000fffe0ff */
[----:B------:R-:W-:Y:S02]  /*4d90*/  ULEA UR30, UR17, UR15, 0x7 ;  /* 0x0000000f111e7291 */ /* 0x000fe4000f8e38ff */
[----:B------:R-:W-:Y:S01]  /*4da0*/  UISETP.NE.AND UP1, UPT, UR21, 0x24, UPT ;  /* 0x000000241500788c */ /* 0x000fe2000bf25270 */
[----:B------:R-:W-:Y:S01]  /*4db0*/  PLOP3.LUT P0, PT, PT, PT, UP0, 0x80, 0x8 ;  /* 0x000000000008781c */ /* 0x000fe20003f0f008 */
[----:B------:R-:W-:Y:S02]  /*4dc0*/  ULEA UR32, UR17, UR14, 0x8 ;  /* 0x0000000e11207291 */ /* 0x000fe4000f8e40ff */
[----:B------:R-:W-:Y:S02]  /*4dd0*/  USEL UR16, URZ, 0x1, UP1 ;  /* 0x00000001ff107887 */ /* 0x000fe40008800000 */
[----:B------:R-:W-:Y:S02]  /*4de0*/  USEL UR21, UR21, URZ, UP1 ;  /* 0x000000ff15157287 */ /* 0x000fe40008800000 */
[----:B------:R-:W-:Y:S02]  /*4df0*/  UIADD3 UR36, UPT, UPT, UR30, 0x2, URZ ;  /* 0x000000021e247890 */ /* 0x000fe4000fffe0ff */
[----:B------:R-:W-:Y:S01]  /*4e00*/  @UP0 ULEA UR6, UR21, UR8, 0x3 ;  /* 0x0000000815060291 */ /* 0x000fe2000f8e18ff */
[----:B------:R-:W-:Y:S01]  /*4e10*/  LOP3.LUT R2, R2, UR16, RZ, 0x3c, !PT ;  /* 0x0000001002027c12 */ /* 0x000fe2000f8e3cff */
[----:B------:R-:W-:Y:S02]  /*4e20*/  UIADD3 UR34, UPT, UPT, UR32, 0x2, URZ ;  /* 0x0000000220227890 */ /* 0x000fe4000fffe0ff */
[----:B------:R-:W-:Y:S01]  /*4e30*/  UIADD3 UR9, UPT, UPT, UR9, 0x120, URZ ;  /* 0x0000012009097890 */ /* 0x000fe2000fffe0ff */
[----:B-1----:R-:W-:Y:S01]  /*4e40*/  @P0 SHF.L.U32 R0, R2, 0x1f, RZ ;  /* 0x0000001f02000819 */ /* 0x002fe200000006ff */
[----:B------:R-:W-:Y:S01]  /*4e50*/  UMOV UR31, 0x80004020 ;  /* 0x80004020001f7882 */ /* 0x000fe20000000000 */
[----:B------:R-:W-:Y:S01]  /*4e60*/  UMOV UR33, 0x80004020 ;  /* 0x8000402000217882 */ /* 0x000fe20000000000 */
[----:B------:R-:W-:Y:S01]  /*4e70*/  UMOV UR37, 0x80004020 ;  /* 0x8000402000257882 */ /* 0x000fe20000000000 */
[----:B------:R2:W3:Y:S01]  /*4e80*/  @P0 SYNCS.PHASECHK.TRANS64.TRYWAIT P2, [UR6], R0 ;  /* 0x00000000ff0005a7 */ /* 0x0004e20008041106 */
[----:B------:R-:W-:Y:S01]  /*4e90*/  UIADD3 UR20, UPT, UPT, UR20, 0x1, URZ ;  /* 0x0000000114147890 */ /* 0x000fe2000fffe0ff */
[----:B------:R2:W-:Y:S01]  /*4ea0*/  UTCQMMA.2CTA gdesc[UR32], gdesc[UR30], tmem[UR11], tmem[UR28], idesc[UR29], UP3 ;  /* 0x00ff1c1e200075ea */ /* 0x0005e20009a0030b */
[----:B------:R-:W-:Y:S02]  /*4eb0*/  UIADD3 UR18, UPT, UPT, UR18, -0x1, URZ ;  /* 0xffffffff12127890 */ /* 0x000fe4000fffe0ff */
[----:B------:R-:W-:Y:S02]  /*4ec0*/  UISETP.NE.AND UP0, UPT, UR20, UR19, UPT ;  /* 0x000000131400728c */ /* 0x000fe4000bf05270 */
[----:B------:R-:W-:Y:S01]  /*4ed0*/  UPLOP3.LUT UP3, UPT, UPT, UPT, UPT, 0x80, 0x8 ;  /* 0x000000000008789c */ /* 0x000fe20003f6f070 */
[----:B------:R-:W-:Y:S01]  /*4ee0*/  UMOV UR35, 0x80004020 ;  /* 0x8000402000237882 */ /* 0x000fe20000000000 */
[----:B------:R-:W-:Y:S01]  /*4ef0*/  UMOV UR17, UR21 ;  /* 0x0000001500117c82 */ /* 0x000fe20008000000 */
[----:B------:R2:W-:Y:S01]  /*4f00*/  UTCQMMA.2CTA gdesc[UR34], gdesc[UR36], tmem[UR11], tmem[UR26], idesc[UR27], UPT ;  /* 0x00ff1a24220075ea */ /* 0x0005e2000ba0030b */
[----:B------:R2:W-:Y:S03]  /*4f10*/  UTCBAR.2CTA.MULTICAST [UR9], URZ, UR13 ;  /* 0x000000ff090073e9 */ /* 0x0005e6000820080d */
[----:B------:R-:W-:Y:S05]  /*4f20*/  BRA.U UP0, `(.L_x_106) ;  /* 0xfffffffd00787547 */ /* 0x000fea000b83ffff */
.L_x_103:
[----:B------:R-:W-:Y:S01]  /*4f30*/  UIADD3 UR10, UPT, UPT, UR10, 0x280, URZ ;  /* 0x000002800a0a7890 */ /* 0x000fe2000fffe0ff */
[----:B------:R-:W-:-:S08]  /*4f40*/  UMOV UR20, UR19 ;  /* 0x0000001300147c82 */ /* 0x000fd00008000000 */
[----:B------:R4:W-:Y:S01]  /*4f50*/  UTCBAR.2CTA.MULTICAST [UR10], URZ, UR12 ;  /* 0x000000ff0a0073e9 */ /* 0x0009e2000820080c */
[----:B------:R-:W-:Y:S02]  /*4f60*/  NOP ;  /* 0x0000000000007918 */ /* 0x000fe40000000000 */
.L_x_101:
[----:B------:R-:W-:Y:S01]  /*4f70*/  UIADD3 UR22, UPT, UPT, UR22, 0x1, URZ ;  /* 0x0000000116167890 */ /* 0x000fe2000fffe0ff */
[----:B------:R-:W-:-:S03]  /*4f80*/  ISETP.NE.AND P0, PT, R8, 0x2, PT ;  /* 0x000000020800780c */ /* 0x000fc60003f05270 */
[----:B------:R-:W-:Y:S01]  /*4f90*/  UISETP.NE.AND UP0, UPT, UR22, 0x4, UPT ;  /* 0x000000041600788c */ /* 0x000fe2000bf05270 */
[----:B-12---:R-:W-:Y:S02]  /*4fa0*/  SEL R0, RZ, 0x1, P0 ;  /* 0x00000001ff007807 */ /* 0x006fe40000000000 */
[----:B------:R-:W-:Y:S01]  /*4fb0*/  SEL R8, R8, RZ, P0 ;  /* 0x000000ff08087207 */ /* 0x000fe20000000000 */
[----:B------:R-:W-:Y:S01]  /*4fc0*/  USEL UR6, URZ, 0x1, UP0 ;  /* 0x00000001ff067887 */ /* 0x000fe20008000000 */
[----:B------:R-:W-:Y:S01]  /*4fd0*/  LOP3.LUT R3, R3, R0, RZ, 0x3c, !PT ;  /* 0x0000000003037212 */ /* 0x000fe200078e3cff */
[----:B------:R-:W-:-:S04]  /*4fe0*/  USEL UR22, UR22, URZ, UP0 ;  /* 0x000000ff16167287 */ /* 0x000fc80008000000 */
[----:B------:R-:W-:Y:S01]  /*4ff0*/  LOP3.LUT R9, R9, UR6, RZ, 0x3c, !PT ;  /* 0x0000000609097c12 */ /* 0x000fe2000f8e3cff */
[----:B------:R-:W-:Y:S07]  /*5000*/  @P1 BRA `(.L_x_107) ;  /* 0xfffffff800b01947 */ /* 0x000fee000383ffff */
[----:B------:R-:W1:Y:S01]  /*5010*/  S2UR UR6, SR_CgaCtaId ;  /* 0x00000000000679c3 */ /* 0x000e620000008800 */
[----:B------:R-:W-:Y:S01]  /*5020*/  ELECT P0, URZ, PT ;  /* 0x0000000000ff782f */ /* 0x000fe20003800000 */
[----:B------:R-:W-:Y:S01]  /*5030*/  HFMA2 R0, -RZ, RZ, 0, 5.9604644775390625e-08 ;  /* 0x00000001ff007431 */ /* 0x000fe200000001ff */
[----:B------:R-:W-:-:S05]  /*5040*/  UMOV UR7, 0x40 ;  /* 0x0000004000077882 */ /* 0x000fca0000000000 */
[----:B------:R-:W-:Y:S01]  /*5050*/  UVIRTCOUNT.DEALLOC.SMPOOL 0x80 ;  /* 0x000000800000784c */ /* 0x000fe20000000000 */
[----:B------:R-:W-:Y:S02]  /*5060*/  UISETP.NE.AND UP0, UPT, UR5, URZ, UPT ;  /* 0x000000ff0500728c */ /* 0x000fe4000bf05270 */
[----:B-1----:R-:W-:-:S09]  /*5070*/  ULEA UR6, UR6, UR7, 0x18 ;  /* 0x0000000706067291 */ /* 0x002fd2000f8ec0ff */
[----:B------:R1:W-:Y:S01]  /*5080*/  @P0 STS.U8 [UR6+0x1c], R0 ;  /* 0x00001c00ff000988 */ /* 0x0003e20008000006 */
[----:B------:R-:W-:Y:S05]  /*5090*/  BRA.U UP0, `(.L_x_108) ;  /* 0x0000000100a07547 */ /* 0x000fea000b800000 */
[----:B------:R-:W-:Y:S01]  /*50a0*/  UIADD3 UR5, UPT, UPT, UR8, 0x2a0, URZ ;  /* 0x000002a008057890 */ /* 0x000fe2000fffe0ff */
[----:B------:R-:W-:-:S03]  /*50b0*/  SHF.L.U32 R3, R9, 0x1f, RZ ;  /* 0x0000001f09037819 */ /* 0x000fc600000006ff */
[----:B------:R-:W-:-:S09]  /*50c0*/  ULEA UR7, UR22, UR5, 0x3 ;  /* 0x0000000516077291 */ /* 0x000fd2000f8e18ff */
[----:B------:R-:W2:Y:S02]  /*50d0*/  SYNCS.PHASECHK.TRANS64.TRYWAIT P0, [UR7], R3 ;  /* 0x00000003ff0075a7 */ /* 0x000ea40008001107 */
[----:B--2---:R-:W-:Y:S05]  /*50e0*/  @!P0 BRA `(.L_x_109) ;  /* 0x0000003c00c48947 */ /* 0x004fea0003800000 */
.L_x_233:
[----:B------:R-:W-:-:S04]  /*50f0*/  UIADD3 UR9, UPT, UPT, UR22, 0x1, URZ ;  /* 0x0000000116097890 */ /* 0x000fc8000fffe0ff */
[----:B------:R-:W-:-:S04]  /*5100*/  UISETP.NE.AND UP1, UPT, UR9, 0x4, UPT ;  /* 0x000000040900788c */ /* 0x000fc8000bf25270 */
[----:B----4-:R-:W-:Y:S02]  /*5110*/  USEL UR10, URZ, 0x1, UP1 ;  /* 0x00000001ff0a7887 */ /* 0x010fe40008800000 */
[----:B------:R-:W-:-:S04]  /*5120*/  USEL UR9, UR9, URZ, UP1 ;  /* 0x000000ff09097287 */ /* 0x000fc80008800000 */
[----:B------:R-:W-:Y:S01]  /*5130*/  ULEA UR7, UR9, UR5, 0x3 ;  /* 0x0000000509077291 */ /* 0x000fe2000f8e18ff */
[----:B------:R-:W-:-:S04]  /*5140*/  LOP3.LUT R2, R9, UR10, RZ, 0x3c, !PT ;  /* 0x0000000a09027c12 */ /* 0x000fc8000f8e3cff */
[----:B-1----:R-:W-:-:S04]  /*5150*/  SHF.L.U32 R3, R2, 0x1f, RZ ;  /* 0x0000001f02037819 */ /* 0x002fc800000006ff */
[----:B------:R-:W1:Y:S02]  /*5160*/  SYNCS.PHASECHK.TRANS64.TRYWAIT P0, [UR7], R3 ;  /* 0x00000003ff0075a7 */ /* 0x000e640008001107 */
[----:B-1----:R-:W-:Y:S05]  /*5170*/  @!P0 BRA `(.L_x_110) ;  /* 0x0000003c00b88947 */ /* 0x002fea0003800000 */
.L_x_235:
        /* <DEDUP_REMOVED lines=9> */
.L_x_237:
[----:B------:R-:W-:-:S04]  /*5210*/  UIADD3 UR9, UPT, UPT, UR9, 0x1, URZ ;  /* 0x0000000109097890 */ /* 0x000fc8000fffe0ff */
[----:B------:R-:W-:-:S04]  /*5220*/  UISETP.NE.AND UP1, UPT, UR9, 0x4, UPT ;  /* 0x000000040900788c */ /* 0x000fc8000bf25270 */
[----:B------:R-:W-:Y:S02]  /*5230*/  USEL UR7, URZ, 0x1, UP1 ;  /* 0x00000001ff077887 */ /* 0x000fe40008800000 */
[----:B------:R-:W-:-:S04]  /*5240*/  USEL UR9, UR9, URZ, UP1 ;  /* 0x000000ff09097287 */ /* 0x000fc80008800000 */
[----:B------:R-:W-:Y:S01]  /*5250*/  ULEA UR9, UR9, UR5, 0x3 ;  /* 0x0000000509097291 */ /* 0x000fe2000f8e18ff */
[----:B-1----:R-:W-:-:S04]  /*5260*/  LOP3.LUT R3, R2, UR7, RZ, 0x3c, !PT ;  /* 0x0000000702037c12 */ /* 0x002fc8000f8e3cff */
[----:B------:R-:W-:Y:S01]  /*5270*/  SHF.L.U32 R3, R3, 0x1f, RZ ;  /* 0x0000001f03037819 */ /* 0x000fe200000006ff */
[----:B------:R-:W-:-:S04]  /*5280*/  IMAD.U32 R0, RZ, RZ, UR9 ;  /* 0x00000009ff007e24 */ /* 0x000fc8000f8e00ff */
[----:B------:R1:W2:Y:S03]  /*5290*/  SYNCS.PHASECHK.TRANS64.TRYWAIT P0, [R0+URZ], R3 ;  /* 0x00000003000075a7 */ /* 0x0002a600080011ff */
[----:B--2---:R-:W-:Y:S05]  /*52a0*/  @!P0 NANOSLEEP.SYNCS 0x989680 ;  /* 0x009896800000895d */ /* 0x004fea0003900000 */
[----:B------:R-:W2:Y:S02]  /*52b0*/  @!P0 SYNCS.PHASECHK.TRANS64 P0, [R0+URZ], R3 ;  /* 0x00000003000085a7 */ /* 0x000ea400080010ff */
[----:B--2---:R-:W-:Y:S05]  /*52c0*/  @P0 BRA `(.L_x_112) ;  /* 0x0000000000200947 */ /* 0x004fea0003800000 */
.L_x_113:
[----:B--2---:R2:W4:Y:S02]  /*52d0*/  SYNCS.PHASECHK.TRANS64.TRYWAIT P0, [R0+URZ], R3 ;  /* 0x00000003000075a7 */ /* 0x00452400080011ff */
[----:B----4-:R-:W-:Y:S05]  /*52e0*/  @!P0 NANOSLEEP.SYNCS 0x989680 ;  /* 0x009896800000895d */ /* 0x010fea0003900000 */
[----:B------:R-:W4:Y:S02]  /*52f0*/  @!P0 SYNCS.PHASECHK.TRANS64 P0, [R0+URZ], R3 ;  /* 0x00000003000085a7 */ /* 0x000f2400080010ff */
[----:B----4-:R-:W-:Y:S05]  /*5300*/  @!P0 BRA `(.L_x_113) ;  /* 0xfffffffc00f08947 */ /* 0x010fea000383ffff */
[----:B------:R-:W-:Y:S05]  /*5310*/  BRA `(.L_x_112) ;  /* 0x00000000000c7947 */ /* 0x000fea0003800000 */
.L_x_108:
[----:B------:R-:W-:-:S04]  /*5320*/  UIADD3 UR5, UPT, UPT, UR8, 0x2e0, URZ ;  /* 0x000002e008057890 */ /* 0x000fc8000fffe0ff */
[----:B------:R-:W-:-:S09]  /*5330*/  UPRMT UR5, UR4, 0x654, UR5 ;  /* 0x0000065404057896 */ /* 0x000fd20008000005 */
[----:B------:R-:W-:Y:S03]  /*5340*/  SYNCS.ARRIVE.TRANS64.RED.A1T0 RZ, [UR5], RZ ;  /* 0x000000ffffff79a7 */ /* 0x000fe60008100405 */
.L_x_112:
[----:B-12---:R-:W-:Y:S01]  /*5350*/  SHF.L.U32 R3, RZ, 0x1f, RZ ;  /* 0x0000001fff037819 */ /* 0x006fe200000006ff */
[----:B------:R-:W-:Y:S01]  /*5360*/  UIADD3 UR5, UPT, UPT, UR8, 0x2e0, URZ ;  /* 0x000002e008057890 */ /* 0x000fe2000fffe0ff */
[----:B------:R-:W-:Y:S02]  /*5370*/  PLOP3.LUT P0, PT, PT, PT, UP0, 0x80, 0x8 ;  /* 0x000000000008781c */ /* 0x000fe40003f0f008 */
[----:B------:R-:W1:Y:S02]  /*5380*/  SYNCS.PHASECHK.TRANS64.TRYWAIT P1, [UR8+0x2e0], R3 ;  /* 0x0002e003ff0075a7 */ /* 0x000e640008021108 */
[----:B-1----:R-:W-:Y:S09]  /*5390*/  @!P1 BRA `(.L_x_114) ;  /* 0x0000003c00609947 */ /* 0x002ff20003800000 */
.L_x_239:
[----:B------:R-:W-:Y:S01]  /*53a0*/  @!UP0 UPRMT UR5, UR4, 0x654, UR5 ;  /* 0x0000065404058896 */ /* 0x000fe20008000005 */
[----:B------:R-:W-:Y:S02]  /*53b0*/  UMOV UR8, 0xffff ;  /* 0x0000ffff00087882 */ /* 0x000fe40000000000 */
[----:B------:R-:W-:-:S06]  /*53c0*/  UMOV UR4, 0x1 ;  /* 0x0000000100047882 */ /* 0x000fcc0000000000 */
[----:B------:R-:W-:Y:S01]  /*53d0*/  @!P0 SYNCS.ARRIVE.TRANS64.RED.A1T0 RZ, [UR5], RZ ;  /* 0x000000ffffff89a7 */ /* 0x000fe20008100405 */
[----:B------:R-:W-:Y:S01]  /*53e0*/  NOP ;  /* 0x0000000000007918 */ /* 0x000fe20000000000 */
[----:B-1----:R-:W1:Y:S01]  /*53f0*/  LDS R0, [UR6+0x14] ;  /* 0x00001406ff007984 */ /* 0x002e620008000800 */
[----:B------:R-:W-:-:S04]  /*5400*/  ULOP3.LUT UR5, UR24, 0xffff, URZ, 0xc0, !UPT ;  /* 0x0000ffff18057892 */ /* 0x000fc8000f8ec0ff */
[----:B------:R-:W-:-:S04]  /*5410*/  USHF.R.U32.HI UR5, URZ, 0x5, UR5 ;  /* 0x00000005ff057899 */ /* 0x000fc80008011605 */
[----:B------:R-:W-:Y:S02]  /*5420*/  USHF.L.U32 UR8, UR8, UR5, URZ ;  /* 0x0000000508087299 */ /* 0x000fe400080006ff */
[----:B------:R-:W-:-:S04]  /*5430*/  USHF.L.U32 UR4, UR4, UR5, URZ ;  /* 0x0000000504047299 */ /* 0x000fc800080006ff */
[----:B-1----:R-:W-:-:S04]  /*5440*/  LOP3.LUT R0, R0, UR8, RZ, 0xc0, !PT ;  /* 0x0000000800007c12 */ /* 0x002fc8000f8ec0ff */
[----:B------:R-:W-:-:S13]  /*5450*/  ISETP.NE.AND P0, PT, R0, UR8, PT ;  /* 0x0000000800007c0c */ /* 0x000fda000bf05270 */
[----:B------:R-:W-:Y:S05]  /*5460*/  @P0 BRA `(.L_x_115) ;  /* 0x0000000000580947 */ /* 0x000fea0003800000 */
[----:B------:R-:W1:Y:S02]  /*5470*/  LDS R0, [UR6+0x18] ;  /* 0x00001806ff007984 */ /* 0x000e640008000800 */
[----:B-1----:R-:W-:-:S04]  /*5480*/  LOP3.LUT R0, R0, UR4, RZ, 0xc0, !PT ;  /* 0x0000000400007c12 */ /* 0x002fc8000f8ec0ff */
[----:B------:R-:W-:-:S13]  /*5490*/  ISETP.NE.AND P0, PT, R0, UR4, PT ;  /* 0x0000000400007c0c */ /* 0x000fda000bf05270 */
[----:B------:R-:W-:Y:S05]  /*54a0*/  @P0 BRA `(.L_x_116) ;  /* 0x00000000003c0947 */ /* 0x000fea0003800000 */
[----:B------:R-:W1:Y:S01]  /*54b0*/  S2R R2, SR_LANEID ;  /* 0x0000000000027919 */ /* 0x000e620000000000 */
[----:B------:R-:W-:Y:S01]  /*54c0*/  ULOP3.LUT UR8, URZ, UR8, URZ, 0x33, !UPT ;  /* 0x00000008ff087292 */ /* 0x000fe2000f8e33ff */
[----:B------:R-:W-:Y:S01]  /*54d0*/  LOP3.LUT R4, RZ, UR4, RZ, 0x33, !PT ;  /* 0x00000004ff047c12 */ /* 0x000fe2000f8e33ff */
[----:B------:R-:W-:Y:S02]  /*54e0*/  VOTEU.ANY UR7, UPT, PT ;  /* 0x0000000000077886 */ /* 0x000fe400038e0100 */
[----:B------:R-:W-:Y:S01]  /*54f0*/  UFLO.U32 UR7, UR7 ;  /* 0x00000007000772bd */ /* 0x000fe200080e0000 */
[----:B------:R-:W2:Y:S01]  /*5500*/  REDUX UR4, R4 ;  /* 0x00000000040473c4 */ /* 0x000ea20000000000 */
[----:B------:R-:W-:-:S06]  /*5510*/  IMAD.U32 R0, RZ, RZ, UR8 ;  /* 0x00000008ff007e24 */ /* 0x000fcc000f8e00ff */
[----:B------:R1:W-:Y:S01]  /*5520*/  UTCATOMSWS.AND URZ, UR8 ;  /* 0x0000000800ff79e3 */ /* 0x0003e20008000000 */
[----:B------:R-:W3:Y:S01]  /*5530*/  REDUX UR5, R0 ;  /* 0x00000000000573c4 */ /* 0x000ee20000000000 */
[----:B-1----:R-:W-:Y:S01]  /*5540*/  ISETP.EQ.U32.AND P0, PT, R2, UR7, PT ;  /* 0x0000000702007c0c */ /* 0x002fe2000bf02070 */
[----:B--2---:R-:W-:Y:S01]  /*5550*/  IMAD.U32 R2, RZ, RZ, UR4 ;  /* 0x00000004ff027e24 */ /* 0x004fe2000f8e00ff */
[----:B---3--:R-:W-:-:S11]  /*5560*/  MOV R3, UR5 ;  /* 0x0000000500037c02 */ /* 0x008fd60008000f00 */
[----:B------:R1:W-:Y:S04]  /*5570*/  @P0 ATOMS.AND RZ, [UR6+0x14], R3 ;  /* 0x00001403ffff098c */ /* 0x0003e8000a800006 */
[----:B------:R1:W-:Y:S01]  /*5580*/  @P0 ATOMS.AND RZ, [UR6+0x18], R2 ;  /* 0x00001802ffff098c */ /* 0x0003e2000a800006 */
[----:B------:R-:W-:Y:S05]  /*5590*/  BRA `(.L_x_117) ;  /* 0x0000000000147947 */ /* 0x000fea0003800000 */
.L_x_116:
[----:B------:R-:W-:Y:S02]  /*55a0*/  MOV R2, 0x55c0 ;  /* 0x000055c000027802 */ /* 0x000fe40000000f00 */
[----:B---345:R-:W-:Y:S05]  /*55b0*/  CALL.REL.NOINC `($__internal_0_$__cuda_sm10x_tcgen05_guardrail_trap_col_being_dealloced_not_returned_by_alloc) ;  /* 0x0000003c00747944 */ /* 0x038fea0003c00000 */
[----:B------:R-:W-:Y:S05]  /*55c0*/  BRA `(.L_x_117) ;  /* 0x0000000000087947 */ /* 0x000fea0003800000 */
.L_x_115:
[----:B------:R-:W-:Y:S02]  /*55d0*/  MOV R2, 0x55f0 ;  /* 0x000055f000027802 */ /* 0x000fe40000000f00 */
[----:B---345:R-:W-:Y:S05]  /*55e0*/  CALL.REL.NOINC `($__internal_2_$__cuda_sm10x_tcgen05_guardrail_trap_unallocated_columns_being_dealloced) ;  /* 0x0000003c00807944 */ /* 0x038fea0003c00000 */
.L_x_117:
[----:B------:R-:W-:Y:S01]  /*55f0*/  NOP ;  /* 0x0000000000007918 */ /* 0x000fe20000000000 */
[----:B----4-:R-:W-:Y:S05]  /*5600*/  EXIT ;  /* 0x000000000000794d */ /* 0x010fea0003800000 */
.L_x_88:
[----:B------:R-:W-:-:S09]  /*5610*/  UISETP.NE.OR UP5, UPT, UR10, 0x3, !UP5 ;  /* 0x000000030a00788c */ /* 0x000fd2000efa5670 */
[----:B------:R-:W-:Y:S05]  /*5620*/  BRA.U UP5, `(.L_x_118) ;  /* 0x0000000905c87547 */ /* 0x000fea000b800000 */
[----:B------:R-:W1:Y:S01]  /*5630*/  LDC R0, c[0x0][0xb30] ;  /* 0x0002cc00ff007b82 */ /* 0x000e620000000800 */
[----:B------:R-:W2:Y:S01]  /*5640*/  LDCU.64 UR8, c[0x0][0x888] ;  /* 0x00011100ff0877ac */ /* 0x000ea20008000a00 */
[----:B------:R-:W-:Y:S01]  /*5650*/  IMAD.MOV.U32 R30, RZ, RZ, 0x1 ;  /* 0x00000001ff1e7424 */ /* 0x000fe200078e00ff */
[----:B------:R-:W-:Y:S01]  /*5660*/  CS2R R28, SRZ ;  /* 0x00000000001c7805 */ /* 0x000fe2000001ff00 */
[----:B------:R-:W-:Y:S01]  /*5670*/  IMAD.MOV.U32 R25, RZ, RZ, 0x1000 ;  /* 0x00001000ff197424 */ /* 0x000fe200078e00ff */
[----:B------:R-:W3:Y:S03]  /*5680*/  LDCU.64 UR4, c[0x0][0x890] ;  /* 0x00011200ff0477ac */ /* 0x000ee60008000a00 */
[----:B------:R-:W4:Y:S01]  /*5690*/  LDC R19, c[0x0][0x370] ;  /* 0x0000dc00ff137b82 */ /* 0x000f220000000800 */
[----:B------:R-:W-:Y:S01]  /*56a0*/  UMOV UR6, 0x400 ;  /* 0x0000040000067882 */ /* 0x000fe20000000000 */
[----:B------:R-:W-:-:S02]  /*56b0*/  UPLOP3.LUT UP1, UPT, UPT, UPT, UPT, 0x40, 0x4 ;  /* 0x000000000004789c */ /* 0x000fc40003f2e870 */
[----:B------:R-:W-:-:S04]  /*56c0*/  ULEA UR6, UR37, UR6, 0x18 ;  /* 0x0000000625067291 */ /* 0x000fc8000f8ec0ff */
[----:B------:R-:W4:Y:S01]  /*56d0*/  LDC R2, c[0x0][0xb0c] ;  /* 0x0002c300ff027b82 */ /* 0x000f220000000800 */
[----:B--2---:R-:W-:Y:S02]  /*56e0*/  UISETP.NE.U32.AND UP2, UPT, UR8, URZ, UPT ;  /* 0x000000ff0800728c */ /* 0x004fe4000bf45070 */
[----:B------:R-:W-:Y:S02]  /*56f0*/  UIADD3 UR8, UPT, UPT, UR6, 0x240, URZ ;  /* 0x0000024006087890 */ /* 0x000fe4000fffe0ff */
[----:B---3--:R-:W-:-:S03]  /*5700*/  UISETP.NE.U32.AND UP3, UPT, UR4, URZ, UPT ;  /* 0x000000ff0400728c */ /* 0x008fc6000bf65070 */
[----:B------:R-:W2:Y:S01]  /*5710*/  LDC R18, c[0x0][0xb20] ;  /* 0x0002c800ff127b82 */ /* 0x000ea20000000800 */
[----:B-1----:R-:W-:Y:S01]  /*5720*/  ISETP.NE.AND P1, PT, R0, 0x1, PT ;  /* 0x000000010000780c */ /* 0x002fe20003f25270 */
[----:B------:R-:W-:Y:S02]  /*5730*/  UISETP.NE.AND.EX UP2, UPT, UR9, URZ, UPT, UP2 ;  /* 0x000000ff0900728c */ /* 0x000fe4000bf45320 */
[----:B------:R-:W-:Y:S02]  /*5740*/  UPRMT UR37, UR37, 0x654, UR8 ;  /* 0x0000065425257896 */ /* 0x000fe40008000008 */
[----:B------:R-:W-:Y:S02]  /*5750*/  UISETP.NE.AND.EX UP3, UPT, UR5, URZ, UPT, UP3 ;  /* 0x000000ff0500728c */ /* 0x000fe4000bf65330 */
[----:B------:R-:W1:Y:S08]  /*5760*/  LDC.64 R32, c[0x0][0x348] ;  /* 0x0000d200ff207b82 */ /* 0x000e700000000a00 */
[----:B------:R-:W3:Y:S08]  /*5770*/  LDC.64 R16, c[0x0][0xb10] ;  /* 0x0002c400ff107b82 */ /* 0x000ef00000000a00 */
[----:B------:R-:W1:Y:S08]  /*5780*/  LDC.64 R6, c[0x0][0xb18] ;  /* 0x0002c600ff067b82 */ /* 0x000e700000000a00 */
[----:B------:R-:W1:Y:S08]  /*5790*/  LDC.64 R4, c[0x0][0xb28] ;  /* 0x0002ca00ff047b82 */ /* 0x000e700000000a00 */
[----:B--2-4-:R-:W1:Y:S02]  /*57a0*/  LDC R24, c[0x0][0x374] ;  /* 0x0000dd00ff187b82 */ /* 0x014e640000000800 */
.L_x_126:
[C---:B------:R-:W-:Y:S02]  /*57b0*/  LEA R0, R29.reuse, UR6, 0x3 ;  /* 0x000000061d007c11 */ /* 0x040fe4000f8e18ff */
[----:B------:R-:W-:Y:S02]  /*57c0*/  SHF.L.U32 R3, R28, 0x1f, RZ ;  /* 0x0000001f1c037819 */ /* 0x000fe400000006ff */
[----:B------:R-:W-:Y:S02]  /*57d0*/  LEA R20, R29, UR6, 0x4 ;  /* 0x000000061d147c11 */ /* 0x000fe4000f8e20ff */
[----:B--2---:R-:W2:Y:S02]  /*57e0*/  SYNCS.PHASECHK.TRANS64.TRYWAIT P0, [R0+URZ+0x260], R3 ;  /* 0x00026003000075a7 */ /* 0x004ea400080011ff */
[----:B--2---:R-:W-:Y:S05]  /*57f0*/  @!P0 BRA `(.L_x_119) ;  /* 0x0000003800608947 */ /* 0x004fea0003800000 */
.L_x_240:
[----:B------:R-:W-:Y:S01]  /*5800*/  ISETP.GE.AND P0, PT, R40, 0x1, PT ;  /* 0x000000012800780c */ /* 0x000fe20003f06270 */
[----:B------:R-:W4:Y:S01]  /*5810*/  LDS.128 R20, [R20+0x2f0] ;  /* 0x0002f00014147984 */ /* 0x000f220000000c00 */
[----:B------:R-:W-:Y:S01]  /*5820*/  ISETP.NE.U32.AND P4, PT, RZ, UR4, PT ;  /* 0x00000004ff007c0c */ /* 0x000fe2000bf85070 */
[----:B--2---:R-:W-:Y:S01]  /*5830*/  VIADD R0, R0, 0x270 ;  /* 0x0000027000007836 */ /* 0x004fe20000000000 */
[----:B------:R-:W-:Y:S02]  /*5840*/  SHF.L.U32 R26, R30, 0x1f, RZ ;  /* 0x0000001f1e1a7819 */ /* 0x000fe400000006ff */
[----:B------:R-:W-:Y:S02]  /*5850*/  ISETP.NE.AND.EX P4, PT, RZ, UR5, PT, P4 ;  /* 0x00000005ff007c0c */ /* 0x000fe4000bf85340 */
[----:B------:R-:W-:Y:S01]  /*5860*/  PRMT R0, RZ, 0x654, R0 ;  /* 0x00000654ff007816 */ /* 0x000fe20000000000 */
[----:B------:R-:W-:Y:S01]  /*5870*/  @!PT LDS RZ, [RZ] ;  /* 0x00000000fffff984 */ /* 0x000fe20000000800 */
[----:B------:R-:W-:Y:S01]  /*5880*/  @!PT LDS RZ, [RZ] ;  /* 0x00000000fffff984 */ /* 0x000fe20000000800 */
[----:B------:R-:W-:Y:S01]  /*5890*/  @!PT LDS RZ, [RZ] ;  /* 0x00000000fffff984 */ /* 0x000fe20000000800 */
[----:B------:R-:W-:Y:S01]  /*58a0*/  @!PT LDS RZ, [RZ] ;  /* 0x00000000fffff984 */ /* 0x000fe20000000800 */
[----:B------:R2:W-:Y:S06]  /*58b0*/  MEMBAR.ALL.CTA ;  /* 0x0000000000007992 */ /* 0x0005ec0000008000 */
[----:B--2---:R-:W2:Y:S02]  /*58c0*/  FENCE.VIEW.ASYNC.S ;  /* 0x00000000000073c6 */ /* 0x004ea40000000000 */
[----:B--2---:R2:W-:Y:S01]  /*58d0*/  SYNCS.ARRIVE.TRANS64.RED.A1T0 RZ, [R0+URZ], RZ ;  /* 0x000000ff00ff79a7 */ /* 0x0045e200081004ff */
[----:B----4-:R-:W-:Y:S11]  /*58e0*/  LOP3.LUT P3, RZ, R22, 0x1, RZ, 0xc0, !PT ;  /* 0x0000000116ff7812 */ /* 0x010ff6000786c0ff */
[----:B------:R-:W-:Y:S02]  /*58f0*/  @!UPT UIADD3 URZ, UPT, UPT, URZ, URZ, URZ ;  /* 0x000000fffffff290 */ /* 0x000fe4000fffe0ff */
[----:B------:R-:W-:Y:S02]  /*5900*/  @P3 MOV R13, R20 ;  /* 0x00000014000d3202 */ /* 0x000fe40000000f00 */
[----:B------:R-:W-:Y:S01]  /*5910*/  @P3 LOP3.LUT R8, R21, 0xffff, RZ, 0xc0, !PT ;  /* 0x0000ffff15083812 */ /* 0x000fe200078ec0ff */
[----:B--2---:R-:W-:Y:S06]  /*5920*/  @!P0 BRA `(.L_x_120) ;  /* 0x0000000000a48947 */ /* 0x004fec0003800000 */
[----:B-1----:R-:W-:Y:S01]  /*5930*/  IMAD.HI.U32 R31, R24, R7, RZ ;  /* 0x00000007181f7227 */ /* 0x002fe200078e00ff */
[----:B------:R-:W-:Y:S02]  /*5940*/  ISETP.NE.AND P0, PT, R6, 0x1, PT ;  /* 0x000000010600780c */ /* 0x000fe40003f05270 */
[----:B------:R-:W-:Y:S01]  /*5950*/  ISETP.NE.AND P2, PT, R40, 0x1, PT ;  /* 0x000000012800780c */ /* 0x000fe20003f45270 */
[----:B---3--:R-:W-:Y:S01]  /*5960*/  IMAD.HI.U32 R34, R19, R16, RZ ;  /* 0x0000001013227227 */ /* 0x008fe200078e00ff */
[----:B------:R-:W-:Y:S02]  /*5970*/  SHF.R.U32.HI R31, RZ, R18, R31 ;  /* 0x00000012ff1f7219 */ /* 0x000fe4000001161f */
[----:B------:R-:W-:Y:S01]  /*5980*/  ISETP.NE.AND P5, PT, R2, 0x1, PT ;  /* 0x000000010200780c */ /* 0x000fe20003fa5270 */
[----:B------:R-:W-:Y:S01]  /*5990*/  IMAD.HI.U32 R36, R13, R16, RZ ;  /* 0x000000100d247227 */ /* 0x000fe200078e00ff */
[----:B------:R-:W-:Y:S02]  /*59a0*/  SHF.R.U32.HI R34, RZ, R17, R34 ;  /* 0x00000011ff227219 */ /* 0x000fe40000011622 */
[----:B------:R-:W-:Y:S01]  /*59b0*/  SEL R3, R24, R31, !P0 ;  /* 0x0000001f18037207 */ /* 0x000fe20004000000 */
[C---:B------:R-:W-:Y:S01]  /*59c0*/  IMAD.HI.U32 R31, R8.reuse, R7, RZ ;  /* 0x00000007081f7227 */ /* 0x040fe200078e00ff */
[----:B------:R-:W-:Y:S02]  /*59d0*/  SEL R11, R19, R34, !P5 ;  /* 0x00000022130b7207 */ /* 0x000fe40006800000 */
[----:B------:R-:W-:Y:S01]  /*59e0*/  SHF.R.U32.HI R36, RZ, R17, R36 ;  /* 0x00000011ff247219 */ /* 0x000fe20000011624 */
[----:B------:R-:W-:Y:S01]  /*59f0*/  IMAD.HI.U32 R38, R3, R4, RZ ;  /* 0x0000000403267227 */ /* 0x000fe200078e00ff */
[----:B------:R-:W-:Y:S03]  /*5a00*/  SHF.R.U32.HI R31, RZ, R18, R31 ;  /* 0x00000012ff1f7219 */ /* 0x000fe6000001161f */
[----:B------:R-:W-:Y:S01]  /*5a10*/  IMAD.HI.U32 R34, R11, R4, RZ ;  /* 0x000000040b227227 */ /* 0x000fe200078e00ff */
[----:B------:R-:W-:Y:S02]  /*5a20*/  @P2 SHF.R.U32.HI R3, RZ, R5, R38 ;  /* 0x00000005ff032219 */ /* 0x000fe40000011626 */
[----:B------:R-:W-:Y:S02]  /*5a30*/  SEL R9, R8, R31, !P0 ;  /* 0x0000001f08097207 */ /* 0x000fe40004000000 */
[----:B------:R-:W-:Y:S01]  /*5a40*/  @P2 SHF.R.U32.HI R11, RZ, R5, R34 ;  /* 0x00000005ff0b2219 */ /* 0x000fe20000011622 */
[C---:B------:R-:W-:Y:S01]  /*5a50*/  IMAD R10, R40.reuse, R3, RZ ;  /* 0x00000003280a7224 */ /* 0x040fe200078e02ff */
[----:B------:R-:W-:Y:S01]  /*5a60*/  SEL R3, R13, R36, !P5 ;  /* 0x000000240d037207 */ /* 0x000fe20006800000 */
[C---:B------:R-:W-:Y:S03]  /*5a70*/  IMAD.HI.U32 R14, R9.reuse, R4, RZ ;  /* 0x00000004090e7227 */ /* 0x040fe600078e00ff */
[----:B------:R-:W-:Y:S01]  /*5a80*/  ISETP.GE.AND P0, PT, R9, R10, PT ;  /* 0x0000000a0900720c */ /* 0x000fe20003f06270 */
[C---:B------:R-:W-:Y:S01]  /*5a90*/  IMAD R12, R40.reuse, R11, RZ ;  /* 0x0000000b280c7224 */ /* 0x040fe200078e02ff */
[-C--:B------:R-:W-:Y:S04]  /*5aa0*/  SHF.R.U32.HI R14, RZ, R5.reuse, R14 ;  /* 0x00000005ff0e7219 */ /* 0x080fe8000001160e */
[----:B------:R-:W-:Y:S02]  /*5ab0*/  ISETP.GE.OR P0, PT, R3, R12, P0 ;  /* 0x0000000c0300720c */ /* 0x000fe40000706670 */
[----:B------:R-:W-:Y:S05]  /*5ac0*/  SEL R15, R9, R14, !P2 ;  /* 0x0000000e090f7207 */ /* 0x000fea0005000000 */
[----:B------:R-:W-:Y:S04]  /*5ad0*/  IMAD.MOV R14, RZ, RZ, -R15 ;  /* 0x000000ffff0e7224 */ /* 0x000fe800078e0a0f */
[----:B------:R-:W-:Y:S02]  /*5ae0*/  IMAD R14, R40, R14, R9 ;  /* 0x0000000e280e7224 */ /* 0x000fe400078e0209 */
[C---:B------:R-:W-:Y:S05]  /*5af0*/  @!P0 IMAD.HI.U32 R10, R3.reuse, R4, RZ ;  /* 0x00000004030a8227 */ /* 0x040fea00078e00ff */
[----:B------:R-:W-:Y:S04]  /*5b00*/  @!P0 SHF.R.U32.HI R10, RZ, R5, R10 ;  /* 0x00000005ff0a8219 */ /* 0x000fe8000001160a */
[----:B------:R-:W-:Y:S01]  /*5b10*/  @!P0 SEL R0, R3, R10, !P2 ;  /* 0x0000000a03008207 */ /* 0x000fe20005000000 */
[----:B------:R-:W-:Y:S03]  /*5b20*/  IMAD.MOV R10, RZ, RZ, -R3 ;  /* 0x000000ffff0a7224 */ /* 0x000fe600078e0a03 */
[----:B------:R-:W-:Y:S01]  /*5b30*/  @!P0 IADD3 R15, PT, PT, R15, -R0, RZ ;  /* 0x800000000f0f8210 */ /* 0x000fe20007ffe0ff */
[----:B------:R-:W-:Y:S01]  /*5b40*/  @!P0 IMAD R0, R11, R14, R0 ;  /* 0x0000000e0b008224 */ /* 0x000fe200078e0200 */
[----:B------:R-:W-:Y:S01]  /*5b50*/  IADD3 R11, PT, PT, -R9, RZ, RZ ;  /* 0x000000ff090b7210 */ /* 0x000fe20007ffe1ff */
[----:B------:R-:W-:Y:S02]  /*5b60*/  IMAD R13, R2, R10, R13 ;  /* 0x0000000a020d7224 */ /* 0x000fe400078e020d */
[----:B------:R-:W-:Y:S02]  /*5b70*/  @!P0 IMAD R9, R15, R40, R3 ;  /* 0x000000280f098224 */ /* 0x000fe400078e0203 */
[----:B------:R-:W-:Y:S02]  /*5b80*/  @!P0 IMAD.MOV.U32 R3, RZ, RZ, R0 ;  /* 0x000000ffff038224 */ /* 0x000fe400078e0000 */
[----:B------:R-:W-:Y:S02]  /*5b90*/  IMAD R8, R6, R11, R8 ;  /* 0x0000000b06087224 */ /* 0x000fe400078e0208 */
[----:B------:R-:W-:Y:S02]  /*5ba0*/  IMAD R13, R3, R2, R13 ;  /* 0x00000002030d7224 */ /* 0x000fe400078e020d */
[----:B------:R-:W-:Y:S02]  /*5bb0*/  IMAD R8, R9, R6, R8 ;  /* 0x0000000609087224 */ /* 0x000fe400078e0208 */
.L_x_120:
[----:B------:R-:W-:Y:S05]  /*5bc0*/  BRA.U UP1, `(.L_x_121) ;  /* 0x0000000101107547 */ /* 0x000fea000b800000 */
[----:B------:R-:W-:Y:S04]  /*5bd0*/  MOV R0, UR7 ;  /* 0x0000000700007c02 */ /* 0x000fe80008000f00 */
[----:B------:R-:W-:Y:S04]  /*5be0*/  SHF.L.U32 R3, R0, 0x1f, RZ ;  /* 0x0000001f00037819 */ /* 0x000fe800000006ff */
[----:B------:R-:W2:Y:S02]  /*5bf0*/  SYNCS.PHASECHK.TRANS64.TRYWAIT P0, [UR6+0x258], R3 ;  /* 0x00025803ff0075a7 */ /* 0x000ea40008001106 */
[----:B--2---:R-:W-:Y:S05]  /*5c00*/  @!P0 BRA `(.L_x_122) ;  /* 0x0000003400708947 */ /* 0x004fea0003800000 */
.L_x_121:
[----:B------:R-:W-:Y:S05]  /*5c10*/  BRA.U !UP3, `(.L_x_123) ;  /* 0x000000010b347547 */ /* 0x000fea000b800000 */
[----:B------:R-:W-:Y:S01]  /*5c20*/  UPLOP3.LUT UP0, UPT, UPT, UPT, UP2, 0x80, 0x8 ;  /* 0x000000000008789c */ /* 0x000fe20003f0f020 */
[----:B--2---:R-:W-:Y:S02]  /*5c30*/  HFMA2 R0, -RZ, RZ, 0, 5.9604644775390625e-08 ;  /* 0x00000001ff007431 */ /* 0x004fe400000001ff */
[----:B------:R-:W-:Y:S03]  /*5c40*/  IMAD.MOV.U32 R95, RZ, RZ, 0x1 ;  /* 0x00000001ff5f7424 */ /* 0x000fe600078e00ff */
[----:B------:R-:W-:Y:S05]  /*5c50*/  PLOP3.LUT P0, PT, PT, PT, UP0, 0x80, 0x8 ;  /* 0x000000000008781c */ /* 0x000fea0003f0f008 */
[----:B------:R-:W2:Y:S01]  /*5c60*/  @UP0 LDCU.64 UR10, c[0x0][0x888] ;  /* 0x00011100ff0a07ac */ /* 0x000ea20008000a00 */
[----:B------:R-:W-:Y:S07]  /*5c70*/  @UP0 UIMAD UR8, UR36, UR4, URZ ;  /* 0x00000004240802a4 */ /* 0x000fee000f8e02ff */
[----:B------:R-:W-:Y:S01]  /*5c80*/  @!P0 PRMT R95, R0, 0x7610, R95 ;  /* 0x00007610005f8816 */ /* 0x000fe2000000005f */
[----:B--2---:R-:W-:Y:S03]  /*5c90*/  @UP0 UIMAD.WIDE UR10, UR8, 0x4, UR10 ;  /* 0x00000004080a08a5 */ /* 0x004fe6000f8e020a */
[----:B------:R-:W2:Y:S03]  /*5ca0*/  @!UP0 LDCU UR8, c[0x0][0x880] ;  /* 0x00011000ff0887ac */ /* 0x000ea60008000800 */
[----:B------:R-:W-:Y:S01]  /*5cb0*/  IMAD.U32 R10, RZ, RZ, UR10 ;  /* 0x0000000aff0a7e24 */ /* 0x000fe2000f8e00ff */
[----:B------:R-:W-:Y:S05]  /*5cc0*/  MOV R11, UR11 ;  /* 0x0000000b000b7c02 */ /* 0x000fea0008000f00 */
[----:B-----5:R4:W5:Y:S02]  /*5cd0*/  @P0 LDG.E R49, desc[UR40][R10.64] ;  /* 0x000000280a310981 */ /* 0x020964000c1e1900 */
[----:B--2-4-:R-:W-:Y:S07]  /*5ce0*/  @!P0 IMAD.U32 R49, RZ, RZ, UR8 ;  /* 0x00000008ff318e24 */ /* 0x014fee000f8e00ff */
.L_x_123:
[----:B-----5:R-:W-:Y:S01]  /*5cf0*/  @!P4 FSETP.EQ.AND P5, PT, R49, RZ, PT ;  /* 0x000000ff3100c20b */ /* 0x020fe20003fa2000 */
[----:B------:R-:W-:Y:S01]  /*5d00*/  @!UPT UIADD3 URZ, UPT, UPT, URZ, URZ, URZ ;  /* 0x000000fffffff290 */ /* 0x000fe2000fffe0ff */
[----:B------:R-:W-:Y:S11]  /*5d10*/  @!P4 BRA `(.L_x_124) ;  /* 0x000000000014c947 */ /* 0x000ff60003800000 */
[----:B------:R-:W-:Y:S02]  /*5d20*/  LOP3.LUT P0, RZ, R95, 0xff, RZ, 0xc0, !PT ;  /* 0x000000ff5fff7812 */ /* 0x000fe4000780c0ff */
[----:B------:R-:W-:Y:S04]  /*5d30*/  PLOP3.LUT P5, PT, PT, PT, UP0, 0x80, 0x8 ;  /* 0x000000000008781c */ /* 0x000fe80003faf008 */
[----:B------:R-:W-:Y:S07]  /*5d40*/  PLOP3.LUT P5, PT, P5, PT, PT, 0x8, 0x80 ;  /* 0x000000000080781c */ /* 0x000fee0002fae170 */
[----:B------:R-:W-:Y:S11]  /*5d50*/  @P0 FSETP.EQ.AND P5, PT, R49, RZ, PT ;  /* 0x000000ff3100020b */ /* 0x000ff60003fa2000 */
[----:B------:R-:W-:Y:S02]  /*5d60*/  @!UPT UIADD3 URZ, UPT, UPT, URZ, URZ, URZ ;  /* 0x000000fffffff290 */ /* 0x000fe4000fffe0ff */
.L_x_124:
[----:B------:R-:W4:Y:S01]  /*5d70*/  SYNCS.PHASECHK.TRANS64.TRYWAIT P4, [UR6+0x248], R26 ;  /* 0x0002481aff0075a7 */ /* 0x000f220008081106 */
[----:B------:R-:W-:Y:S01]  /*5d80*/  @P3 SHF.R.U32.HI R27, RZ, 0x10, R21 ;  /* 0x00000010ff1b3819 */ /* 0x000fe20000011615 */
[----:B------:R-:W-:Y:S01]  /*5d90*/  VIADD R29, R29, 0x1 ;  /* 0x000000011d1d7836 */ /* 0x000fe20000000000 */
[----:B------:R-:W5:Y:S08]  /*5da0*/  LDC.64 R14, c[0x0][0xb10] ;  /* 0x0002c400ff0e7b82 */ /* 0x000f700000000a00 */
[----:B------:R-:W1:Y:S08]  /*5db0*/  LDC.64 R10, c[0x0][0xb18] ;  /* 0x0002c600ff0a7b82 */ /* 0x000e700000000a00 */
[----:B--2---:R-:W2:Y:S08]  /*5dc0*/  @!P1 LDC R0, c[0x0][0xb20] ;  /* 0x0002c800ff009b82 */ /* 0x004eb00000000800 */
[----:B------:R-:W3:Y:S01]  /*5dd0*/  @!P1 LDC R3, c[0x0][0xb0c] ;  /* 0x0002c300ff039b82 */ /* 0x000ee20000000800 */
[----:B-----5:R-:W-:Y:S05]  /*5de0*/  @!P1 IMAD.HI.U32 R14, R13, R14, RZ ;  /* 0x0000000e0d0e9227 */ /* 0x020fea00078e00ff */
[----:B------:R-:W-:Y:S01]  /*5df0*/  @!P1 SHF.R.U32.HI R14, RZ, R15, R14 ;  /* 0x0000000fff0e9219 */ /* 0x000fe2000001160e */
[----:B-1----:R-:W-:Y:S01]  /*5e00*/  @!P1 IMAD.HI.U32 R11, R8, R11, RZ ;  /* 0x0000000b080b9227 */ /* 0x002fe200078e00ff */
[----:B------:R-:W-:Y:S04]  /*5e10*/  @!P1 ISETP.NE.AND P0, PT, R10, 0x1, PT ;  /* 0x000000010a00980c */ /* 0x000fe80003f05270 */
[----:B--2---:R-:W-:Y:S02]  /*5e20*/  @!P1 SHF.R.U32.HI R9, RZ, R0, R11 ;  /* 0x00000000ff099219 */ /* 0x004fe4000001160b */
[----:B---3--:R-:W-:Y:S02]  /*5e30*/  @!P1 ISETP.NE.AND P2, PT, R3, 0x1, PT ;  /* 0x000000010300980c */ /* 0x008fe40003f45270 */
[----:B------:R-:W-:Y:S02]  /*5e40*/  @!P1 SEL R9, R8, R9, !P0 ;  /* 0x0000000908099207 */ /* 0x000fe40004000000 */
[----:B------:R-:W-:Y:S02]  /*5e50*/  ELECT P0, URZ, PT ;  /* 0x0000000000ff782f */ /* 0x000fe40003800000 */
[----:B------:R-:W-:Y:S05]  /*5e60*/  @!P1 SEL R14, R13, R14, !P2 ;  /* 0x0000000e0d0e9207 */ /* 0x000fea0005000000 */
[----:B------:R-:W-:Y:S02]  /*5e70*/  @!P1 IMAD.IADD R0, R9, 0x1, -R14 ;  /* 0x0000000109009824 */ /* 0x000fe400078e0a0e */
[----:B------:R-:W-:Y:S02]  /*5e80*/  @!P1 IMAD.IADD R9, R14, 0x1, -R9 ;  /* 0x000000010e099824 */ /* 0x000fe400078e0a09 */
[----:B------:R-:W-:Y:S02]  /*5e90*/  @!P1 IMAD R13, R0, R3, R13 ;  /* 0x00000003000d9224 */ /* 0x000fe400078e020d */
[----:B------:R-:W-:Y:S01]  /*5ea0*/  @!P1 IMAD R8, R9, R10, R8 ;  /* 0x0000000a09089224 */ /* 0x000fe200078e0208 */
[----:B----4-:R-:W-:Y:S06]  /*5eb0*/  @!P4 BRA `(.L_x_125) ;  /* 0x0000003000dcc947 */ /* 0x010fec0003800000 */
.L_x_243:
[----:B------:R-:W-:Y:S01]  /*5ec0*/  PLOP3.LUT P5, PT, P5, P0, PT, 0xf2, 0x2f ;  /* 0x00000000002f781c */ /* 0x000fe20002fa1e72 */
[----:B------:R-:W-:Y:S01]  /*5ed0*/  UMOV UR14, 0x0 ;  /* 0x00000000000e7882 */ /* 0x000fe20000000000 */
[----:B------:R-:W-:Y:S01]  /*5ee0*/  LOP3.LUT R30, R30, 0x1, RZ, 0x3c, !PT ;  /* 0x000000011e1e7812 */ /* 0x000fe200078e3cff */
[----:B------:R-:W-:Y:S01]  /*5ef0*/  UMOV UR15, 0x10000000 ;  /* 0x10000000000f7882 */ /* 0x000fe20000000000 */
[----:B------:R-:W-:Y:S01]  /*5f00*/  UMOV UR12, UR36 ;  /* 0x00000024000c7c82 */ /* 0x000fe20008000000 */
[----:B------:R-:W-:Y:S08]  /*5f10*/  @P3 R2UR UR36, R27 ;  /* 0x000000001b2432ca */ /* 0x000ff000000e0000 */
[----:B-1----:R-:W-:Y:S01]  /*5f20*/  @!P5 IADD3 R3, P0, PT, R32, 0x580, RZ ;  /* 0x000005802003d810 */ /* 0x002fe20007f1e0ff */
[----:B------:R-:W-:Y:S01]  /*5f30*/  @!P5 IMAD.SHL.U32 R94, R94, 0x40, RZ ;  /* 0x000000405e5ed824 */ /* 0x000fe200078e00ff */
[----:B------:R-:W-:Y:S01]  /*5f40*/  VOTEU.ALL UP1, P5 ;  /* 0x0000000000ff7886 */ /* 0x000fe20002820000 */
[----:B------:R-:W-:Y:S01]  /*5f50*/  @!P5 IMAD.SHL.U32 R93, R93, 0x40, RZ ;  /* 0x000000405d5dd824 */ /* 0x000fe200078e00ff */
[----:B------:R-:W-:Y:S01]  /*5f60*/  @!P5 R2UR UR9, R3 ;  /* 0x000000000309d2ca */ /* 0x000fe200000e0000 */
[----:B------:R-:W-:Y:S01]  /*5f70*/  @!P5 IMAD.X R0, RZ, RZ, R33, P0 ;  /* 0x000000ffff00d224 */ /* 0x000fe200000e0621 */
[----:B------:R-:W-:Y:S01]  /*5f80*/  @!P5 R2UR UR10, R94 ;  /* 0x000000005e0ad2ca */ /* 0x000fe200000e0000 */
[----:B------:R-:W-:Y:S01]  /*5f90*/  IMAD.IADD R94, R8, 0x1, R81 ;  /* 0x00000001085e7824 */ /* 0x000fe200078e0251 */
[----:B------:R-:W-:Y:S01]  /*5fa0*/  @!P5 R2UR UR11, R93 ;  /* 0x000000005d0bd2ca */ /* 0x000fe200000e0000 */
[----:B------:R-:W-:Y:S01]  /*5fb0*/  IMAD.IADD R93, R13, 0x1, R92 ;  /* 0x000000010d5d7824 */ /* 0x000fe200078e025c */
[----:B------:R-:W-:Y:S02]  /*5fc0*/  @!P5 R2UR UR8, R0 ;  /* 0x000000000008d2ca */ /* 0x000fe400000e0000 */
[C---:B------:R-:W-:Y:S04]  /*5fd0*/  ISETP.NE.AND P0, PT, R29.reuse, 0x2, PT ;  /* 0x000000021d00780c */ /* 0x040fe80003f05270 */
[----:B------:R-:W-:Y:S01]  /*5fe0*/  SEL R3, RZ, 0x1, P0 ;  /* 0x00000001ff037807 */ /* 0x000fe20000000000 */
[----:B------:R-:W-:Y:S01]  /*5ff0*/  IMAD.U32 R10, RZ, RZ, UR9 ;  /* 0x00000009ff0a7e24 */ /* 0x000fe2000f8e00ff */
[----:B------:R-:W-:Y:S01]  /*6000*/  @!UP1 UIADD3 UR9, UPT, UPT, UR6, 0x240, URZ ;  /* 0x0000024006099890 */ /* 0x000fe2000fffe0ff */
[----:B------:R-:W-:Y:S02]  /*6010*/  SEL R29, R29, RZ, P0 ;  /* 0x000000ff1d1d7207 */ /* 0x000fe40000000000 */
[----:B------:R-:W-:Y:S02]  /*6020*/  LOP3.LUT R28, R28, R3, RZ, 0x3c, !PT ;  /* 0x000000031c1c7212 */ /* 0x000fe400078e3cff */
[----:B------:R-:W-:Y:S01]  /*6030*/  IMAD.U32 R11, RZ, RZ, UR8 ;  /* 0x00000008ff0b7e24 */ /* 0x000fe2000f8e00ff */
[----:B------:R-:W-:Y:S01]  /*6040*/  @!P5 R2UR UR16, R10 ;  /* 0x000000000a10d2ca */ /* 0x000fe200000e0000 */
[----:B------:R-:W-:Y:S01]  /*6050*/  @!UP1 UIADD3 UR8, UPT, UPT, UR6, 0x400, URZ ;  /* 0x0000040006089890 */ /* 0x000fe2000fffe0ff */
[----:B------:R-:W-:Y:S02]  /*6060*/  VOTEU.ALL UP1, P5 ;  /* 0x0000000000ff7886 */ /* 0x000fe40002820000 */
[----:B------:R-:W-:Y:S11]  /*6070*/  @!P5 R2UR UR17, R11 ;  /* 0x000000000b11d2ca */ /* 0x000ff600000e0000 */
[----:B------:R-:W-:Y:S02]  /*6080*/  @!UPT UIADD3 URZ, UPT, UPT, URZ, URZ, URZ ;  /* 0x000000fffffff290 */ /* 0x000fe4000fffe0ff */
[----:B------:R2:W-:Y:S01]  /*6090*/  @!UP1 UTMALDG.3D [UR8], [UR16], desc[UR14] ;  /* 0x00000e08100095b4 */ /* 0x0005e20008011000 */
[----:B------:R2:W-:Y:S01]  /*60a0*/  @!P5 SYNCS.ARRIVE.TRANS64.RED.A0TR RZ, [UR6+0x240], R25 ;  /* 0x00024019ffffd9a7 */ /* 0x0005e20008300406 */
[----:B------:R-:W-:Y:S01]  /*60b0*/  UPLOP3.LUT UP1, UPT, UPT, UPT, UPT, 0x80, 0x8 ;  /* 0x000000000008789c */ /* 0x000fe20003f2f070 */
[----:B------:R-:W-:Y:S01]  /*60c0*/  SYNCS.ARRIVE.TRANS64.RED.A1T0 RZ, [UR37], RZ ;  /* 0x000000ffffff79a7 */ /* 0x000fe20008100425 */
[----:B------:R-:W-:Y:S09]  /*60d0*/  @P3 BRA `(.L_x_126) ;  /* 0xfffffff400b43947 */ /* 0x000ff2000383ffff */
[----:B------:R-:W-:Y:S07]  /*60e0*/  MOV R0, UR6 ;  /* 0x0000000600007c02 */ /* 0x000fee0008000f00 */
.L_x_127:
[----:B-1----:R-:W-:-:S04]  /*60f0*/  SHF.L.U32 R3, R30, 0x1f, RZ ;  /* 0x0000001f1e037819 */ /* 0x002fc800000006ff */
[----:B------:R1:W3:Y:S03]  /*6100*/  SYNCS.PHASECHK.TRANS64.TRYWAIT P0, [R0+URZ+0x248], R3 ;  /* 0x00024803000075a7 */ /* 0x0002e600080011ff */
[----:B---3--:R-:W-:Y:S05]  /*6110*/  @!P0 NANOSLEEP.SYNCS 0x989680 ;  /* 0x009896800000895d */ /* 0x008fea0003900000 */
[----:B------:R-:W3:Y:S02]  /*6120*/  @!P0 SYNCS.PHASECHK.TRANS64 P0, [R0+URZ+0x248], R3 ;  /* 0x00024803000085a7 */ /* 0x000ee400080010ff */
[----:B--23--:R-:W-:Y:S05]  /*6130*/  @P0 EXIT ;  /* 0x000000000000094d */ /* 0x00cfea0003800000 */
[----:B------:R-:W-:Y:S05]  /*6140*/  BRA `(.L_x_127) ;  /* 0xfffffffc00e87947 */ /* 0x000fea000383ffff */
.L_x_118:
[----:B------:R-:W-:-:S06]  /*6150*/  UISETP.GE.AND UP1, UPT, UR10, 0x4, UPT ;  /* 0x000000040a00788c */ /* 0x000fcc000bf26270 */
[----:B------:R-:W-:-:S13]  /*6160*/  PLOP3.LUT P0, PT, PT, PT, UP1, 0x80, 0x8 ;  /* 0x000000000008781c */ /* 0x000fda0003f0f018 */
[----:B------:R-:W-:Y:S05]  /*6170*/  @!P0 EXIT ;  /* 0x000000000000894d */ /* 0x000fea0003800000 */
[----:B------:R-:W-:Y:S01]  /*6180*/  BAR.SYNC.DEFER_BLOCKING 0x6, 0xa0 ;  /* 0x0182800000007b1d */ /* 0x000fe20000010000 */
[C---:B------:R-:W-:Y:S01]  /*6190*/  IMAD.SHL.U32 R4, R103.reuse, 0x40, RZ ;  /* 0x0000004067047824 */ /* 0x040fe200078e00ff */
[----:B------:R-:W-:Y:S01]  /*61a0*/  SHF.R.U32.HI R3, RZ, 0x1, R103 ;  /* 0x00000001ff037819 */ /* 0x000fe20000011667 */
[----:B------:R-:W-:Y:S01]  /*61b0*/  IMAD.SHL.U32 R105, R106, 0x800, RZ ;  /* 0x000008006a697824 */ /* 0x000fe200078e00ff */
[----:B------:R-:W-:Y:S01]  /*61c0*/  CS2R R108, SRZ ;  /* 0x00000000006c7805 */ /* 0x000fe2000001ff00 */
[C---:B------:R-:W-:Y:S01]  /*61d0*/  IMAD.U32 R47, R103.reuse, 0x10000, RZ ;  /* 0x00010000672f7824 */ /* 0x040fe200078e00ff */
[----:B------:R-:W-:Y:S01]  /*61e0*/  UMOV UR43, 0x400 ;  /* 0x00000400002b7882 */ /* 0x000fe20000000000 */
[C---:B------:R-:W-:Y:S01]  /*61f0*/  LOP3.LUT R2, R4.reuse, 0x180, RZ, 0xc0, !PT ;  /* 0x0000018004027812 */ /* 0x040fe200078ec0ff */
[----:B------:R-:W-:Y:S01]  /*6200*/  ULEA UR43, UR37, UR43, 0x18 ;  /* 0x0000002b252b7291 */ /* 0x000fe2000f8ec0ff */
[----:B------:R-:W1:Y:S01]  /*6210*/  LDC R101, c[0x0][0x370] ;  /* 0x0000dc00ff657b82 */ /* 0x000e620000000800 */
[----:B------:R-:W-:Y:S01]  /*6220*/  LOP3.LUT R4, R4, 0x640, RZ, 0xc0, !PT ;  /* 0x0000064004047812 */ /* 0x000fe200078ec0ff */
[----:B------:R-:W-:Y:S01]  /*6230*/  IMAD.MOV.U32 R44, RZ, RZ, RZ ;  /* 0x000000ffff2c7224 */ /* 0x000fe200078e00ff */
[----:B------:R-:W-:Y:S01]  /*6240*/  LOP3.LUT R3, R2, 0x20, R3, 0xf8, !PT ;  /* 0x0000002002037812 */ /* 0x000fe200078ef803 */
[----:B------:R-:W-:Y:S01]  /*6250*/  IMAD.SHL.U32 R2, R103, 0x8, RZ ;  /* 0x0000000867027824 */ /* 0x000fe200078e00ff */
[----:B------:R-:W-:Y:S01]  /*6260*/  LOP3.LUT R105, R4, 0x800, R105, 0xf8, !PT ;  /* 0x0000080004697812 */ /* 0x000fe200078ef869 */
[----:B------:R-:W-:Y:S01]  /*6270*/  UIADD3 UR4, UPT, UPT, UR43, 0x1400, URZ ;  /* 0x000014002b047890 */ /* 0x000fe2000fffe0ff */
[----:B------:R-:W-:Y:S01]  /*6280*/  IMAD.MOV.U32 R110, RZ, RZ, RZ ;  /* 0x000000ffff6e7224 */ /* 0x000fe200078e00ff */
[----:B------:R-:W2:Y:S01]  /*6290*/  LDC R42, c[0x0][0xb0c] ;  /* 0x0002c300ff2a7b82 */ /* 0x000ea20000000800 */
[----:B------:R-:W-:Y:S01]  /*62a0*/  LOP3.LUT R4, R3, 0x30, R2, 0x78, !PT ;  /* 0x0000003003047812 */ /* 0x000fe200078e7802 */
[----:B------:R-:W-:Y:S01]  /*62b0*/  IMAD.SHL.U32 R2, R106, 0x200000, RZ ;  /* 0x002000006a027824 */ /* 0x000fe200078e00ff */
[----:B------:R-:W3:Y:S01]  /*62c0*/  LDCU.64 UR46, c[0x0][0x348] ;  /* 0x00006900ff2e77ac */ /* 0x000ee20008000a00 */
[----:B------:R-:W-:Y:S01]  /*62d0*/  IMAD.SHL.U32 R3, R103, 0x10, RZ ;  /* 0x0000001067037824 */ /* 0x000fe200078e00ff */
[----:B------:R-:W-:Y:S01]  /*62e0*/  LOP3.LUT R105, R105, R4, RZ, 0xfc, !PT ;  /* 0x0000000469697212 */ /* 0x000fe200078efcff */
[----:B------:R-:W-:Y:S01]  /*62f0*/  IMAD.MOV.U32 R114, RZ, RZ, RZ ;  /* 0x000000ffff727224 */ /* 0x000fe200078e00ff */
[----:B------:R-:W4:Y:S01]  /*6300*/  LDS R0, [UR43+0x310] ;  /* 0x0003102bff007984 */ /* 0x000f220008000800 */
[----:B------:R-:W1:Y:S01]  /*6310*/  LDC R100, c[0x0][0xb20] ;  /* 0x0002c800ff647b82 */ /* 0x000e620000000800 */
[----:B------:R-:W-:Y:S01]  /*6320*/  LOP3.LUT R2, R2, 0x200000, RZ, 0xc0, !PT ;  /* 0x0020000002027812 */ /* 0x000fe200078ec0ff */
[----:B------:R-:W-:Y:S01]  /*6330*/  VIADD R104, R105, UR43 ;  /* 0x0000002b69687c36 */ /* 0x000fe20008000000 */
[----:B------:R-:W-:Y:S01]  /*6340*/  LOP3.LUT R3, R3, 0x20, RZ, 0xc0, !PT ;  /* 0x0000002003037812 */ /* 0x000fe200078ec0ff */
[----:B------:R-:W-:Y:S01]  /*6350*/  IMAD.U32 R111, RZ, RZ, UR4 ;  /* 0x00000004ff6f7e24 */ /* 0x000fe2000f8e00ff */
[----:B------:R-:W-:Y:S01]  /*6360*/  LOP3.LUT R47, R2, 0x400000, R47, 0xf8, !PT ;  /* 0x00400000022f7812 */ /* 0x000fe200078ef82f */
[----:B------:R-:W1:Y:S01]  /*6370*/  LDCU.64 UR38, c[0x0][0x888] ;  /* 0x00011100ff2677ac */ /* 0x000e620008000a00 */
[----:B------:R-:W-:Y:S01]  /*6380*/  IADD3 R104, PT, PT, -R3, 0x400, R104 ;  /* 0x0000040003687810 */ /* 0x000fe20007ffe168 */
[----:B------:R-:W1:Y:S01]  /*6390*/  LDC R41, c[0x0][0xb30] ;  /* 0x0002cc00ff297b82 */ /* 0x000e620000000800 */
[----:B------:R-:W-:-:S07]  /*63a0*/  UIADD3 UR42, UPT, UPT, UR43, 0x400, URZ ;  /* 0x000004002b2a7890 */ /* 0x000fce000fffe0ff */
[----:B------:R-:W1:Y:S08]  /*63b0*/  LDC.64 R90, c[0x0][0xb10] ;  /* 0x0002c400ff5a7b82 */ /* 0x000e700000000a00 */
[----:B------:R-:W1:Y:S08]  /*63c0*/  LDC.64 R38, c[0x0][0xb18] ;  /* 0x0002c600ff267b82 */ /* 0x000e700000000a00 */
[----:B------:R-:W1:Y:S01]  /*63d0*/  LDC.64 R86, c[0x0][0x888] ;  /* 0x00022200ff567b82 */ /* 0x000e620000000a00 */
[----:B----4-:R-:W-:-:S07]  /*63e0*/  IMAD.IADD R47, R0, 0x1, R47 ;  /* 0x00000001002f7824 */ /* 0x010fce00078e022f */
[----:B------:R-:W4:Y:S08]  /*63f0*/  LDC.64 R36, c[0x0][0xb28] ;  /* 0x0002ca00ff247b82 */ /* 0x000f300000000a00 */
[----:B------:R-:W1:Y:S08]  /*6400*/  LDC.64 R88, c[0x0][0x890] ;  /* 0x00022400ff587b82 */ /* 0x000e700000000a00 */
[----:B------:R-:W1:Y:S08]  /*6410*/  LDC.64 R84, c[0x0][0x8b0] ;  /* 0x00022c00ff547b82 */ /* 0x000e700000000a00 */
[----:B------:R-:W1:Y:S08]  /*6420*/  LDC.64 R82, c[0x0][0x8a8] ;  /* 0x00022a00ff527b82 */ /* 0x000e700000000a00 */
[----:B--23--:R-:W1:Y:S02]  /*6430*/  LDC R102, c[0x0][0x374] ;  /* 0x0000dd00ff667b82 */ /* 0x00ce640000000800 */
.L_x_145:
[C---:B------:R-:W-:Y:S02]  /*6440*/  LEA R0, R114.reuse, UR43, 0x3 ;  /* 0x0000002b72007c11 */ /* 0x040fe4000f8e18ff */
[----:B------:R-:W-:Y:S02]  /*6450*/  SHF.L.U32 R3, R109, 0x1f, RZ ;  /* 0x0000001f6d037819 */ /* 0x000fe400000006ff */
[----:B------:R-:W-:Y:S02]  /*6460*/  LEA R16, R114, UR43, 0x4 ;  /* 0x0000002b72107c11 */ /* 0x000fe4000f8e20ff */
[----:B--2---:R-:W2:Y:S02]  /*6470*/  SYNCS.PHASECHK.TRANS64.TRYWAIT P0, [R0+URZ+0x260], R3 ;  /* 0x00026003000075a7 */ /* 0x004ea400080011ff */
[----:B--23--:R-:W-:Y:S05]  /*6480*/  @!P0 BRA `(.L_x_128) ;  /* 0x0000002c00808947 */ /* 0x00cfea0003800000 */
.L_x_244:
[----:B------:R-:W3:Y:S01]  /*6490*/  LDC.64 R12, c[0x0][0xb10] ;  /* 0x0002c400ff0c7b82 */ /* 0x000ee20000000a00 */
[----:B------:R-:W4:Y:S01]  /*64a0*/  LDS.128 R16, [R16+0x2f0] ;  /* 0x0002f00010107984 */ /* 0x000f220000000c00 */
[----:B-1----:R-:W-:Y:S01]  /*64b0*/  ISETP.NE.AND P1, PT, R41, 0x1, PT ;  /* 0x000000012900780c */ /* 0x002fe20003f25270 */
[----:B--2---:R-:W-:Y:S01]  /*64c0*/  VIADD R0, R0, 0x270 ;  /* 0x0000027000007836 */ /* 0x004fe20000000000 */
[----:B------:R-:W-:Y:S04]  /*64d0*/  ISETP.GE.AND P0, PT, R40, 0x1, PT ;  /* 0x000000012800780c */ /* 0x000fe80003f06270 */
[----:B------:R-:W1:Y:S01]  /*64e0*/  LDC.64 R10, c[0x0][0xb18] ;  /* 0x0002c600ff0a7b82 */ /* 0x000e620000000a00 */
[----:B------:R-:W-:Y:S01]  /*64f0*/  PRMT R0, RZ, 0x654, R0 ;  /* 0x00000654ff007816 */ /* 0x000fe20000000000 */
[----:B------:R-:W-:Y:S01]  /*6500*/  @!PT LDS RZ, [RZ] ;  /* 0x00000000fffff984 */ /* 0x000fe20000000800 */
[----:B------:R-:W-:Y:S01]  /*6510*/  @!PT LDS RZ, [RZ] ;  /* 0x00000000fffff984 */ /* 0x000fe20000000800 */
[----:B------:R-:W-:Y:S01]  /*6520*/  @!PT LDS RZ, [RZ] ;  /* 0x00000000fffff984 */ /* 0x000fe20000000800 */
[----:B------:R-:W-:Y:S01]  /*6530*/  @!PT LDS RZ, [RZ] ;  /* 0x00000000fffff984 */ /* 0x000fe20000000800 */
[----:B------:R2:W-:Y:S06]  /*6540*/  MEMBAR.ALL.CTA ;  /* 0x0000000000007992 */ /* 0x0005ec0000008000 */
[----:B--2---:R-:W2:Y:S01]  /*6550*/  FENCE.VIEW.ASYNC.S ;  /* 0x00000000000073c6 */ /* 0x004ea20000000000 */
[----:B------:R-:W1:Y:S08]  /*6560*/  @!P1 LDC R14, c[0x0][0xb20] ;  /* 0x0002c800ff0e9b82 */ /* 0x000e700000000800 */
[----:B------:R-:W1:Y:S01]  /*6570*/  @!P1 LDC R9, c[0x0][0xb0c] ;  /* 0x0002c300ff099b82 */ /* 0x000e620000000800 */
[----:B--2---:R2:W-:Y:S01]  /*6580*/  SYNCS.ARRIVE.TRANS64.RED.A1T0 RZ, [R0+URZ], RZ ;  /* 0x000000ff00ff79a7 */ /* 0x0045e200081004ff */
[----:B----4-:R-:W-:Y:S04]  /*6590*/  LOP3.LUT P4, RZ, R18, 0x1, RZ, 0xc0, !PT ;  /* 0x0000000112ff7812 */ /* 0x010fe8000788c0ff */
[----:B------:R-:W-:Y:S09]  /*65a0*/  P2R R112, PR, RZ, 0x10 ;  /* 0x00000010ff707803 */ /* 0x000ff20000000000 */
[----:B------:R-:W-:Y:S02]  /*65b0*/  @P4 MOV R45, R16 ;  /* 0x00000010002d4202 */ /* 0x000fe40000000f00 */
[----:B------:R-:W-:Y:S01]  /*65c0*/  @P4 LOP3.LUT R43, R17, 0xffff, RZ, 0xc0, !PT ;  /* 0x0000ffff112b4812 */ /* 0x000fe200078ec0ff */
[----:B--23--:R-:W-:Y:S06]  /*65d0*/  @!P0 BRA `(.L_x_129) ;  /* 0x0000000000a48947 */ /* 0x00cfec0003800000 */
[----:B------:R-:W-:Y:S01]  /*65e0*/  IMAD.HI.U32 R21, R102, R39, RZ ;  /* 0x0000002766157227 */ /* 0x000fe200078e00ff */
[----:B------:R-:W-:Y:S02]  /*65f0*/  ISETP.NE.AND P0, PT, R38, 0x1, PT ;  /* 0x000000012600780c */ /* 0x000fe40003f05270 */
[----:B------:R-:W-:Y:S01]  /*6600*/  ISETP.NE.AND P2, PT, R40, 0x1, PT ;  /* 0x000000012800780c */ /* 0x000fe20003f45270 */
[----:B------:R-:W-:Y:S01]  /*6610*/  IMAD.HI.U32 R20, R101, R90, RZ ;  /* 0x0000005a65147227 */ /* 0x000fe200078e00ff */
[----:B------:R-:W-:Y:S02]  /*6620*/  SHF.R.U32.HI R21, RZ, R100, R21 ;  /* 0x00000064ff157219 */ /* 0x000fe40000011615 */
[----:B------:R-:W-:Y:S01]  /*6630*/  ISETP.NE.AND P3, PT, R42, 0x1, PT ;  /* 0x000000012a00780c */ /* 0x000fe20003f65270 */
[----:B------:R-:W-:Y:S01]  /*6640*/  IMAD.HI.U32 R24, R45, R90, RZ ;  /* 0x0000005a2d187227 */ /* 0x000fe200078e00ff */
[----:B------:R-:W-:Y:S02]  /*6650*/  SHF.R.U32.HI R20, RZ, R91, R20 ;  /* 0x0000005bff147219 */ /* 0x000fe40000011614 */
[----:B------:R-:W-:Y:S01]  /*6660*/  SEL R3, R102, R21, !P0 ;  /* 0x0000001566037207 */ /* 0x000fe20004000000 */
[----:B------:R-:W-:Y:S01]  /*6670*/  IMAD.HI.U32 R21, R43, R39, RZ ;  /* 0x000000272b157227 */ /* 0x000fe200078e00ff */
[----:B------:R-:W-:Y:S02]  /*6680*/  SEL R7, R101, R20, !P3 ;  /* 0x0000001465077207 */ /* 0x000fe40005800000 */
[----:B------:R-:W-:Y:S01]  /*6690*/  SHF.R.U32.HI R24, RZ, R91, R24 ;  /* 0x0000005bff187219 */ /* 0x000fe20000011618 */
[-C--:B------:R-:W-:Y:S04]  /*66a0*/  IMAD.HI.U32 R20, R3, R36.reuse, RZ ;  /* 0x0000002403147227 */ /* 0x080fe800078e00ff */
[----:B------:R-:W-:Y:S01]  /*66b0*/  IMAD.HI.U32 R22, R7, R36, RZ ;  /* 0x0000002407167227 */ /* 0x000fe200078e00ff */
[-C--:B------:R-:W-:Y:S02]  /*66c0*/  @P2 SHF.R.U32.HI R3, RZ, R37.reuse, R20 ;  /* 0x00000025ff032219 */ /* 0x080fe40000011614 */
[----:B------:R-:W-:Y:S02]  /*66d0*/  SHF.R.U32.HI R20, RZ, R100, R21 ;  /* 0x00000064ff147219 */ /* 0x000fe40000011615 */
[----:B------:R-:W-:Y:S01]  /*66e0*/  @P2 SHF.R.U32.HI R7, RZ, R37, R22 ;  /* 0x00000025ff072219 */ /* 0x000fe20000011616 */
[C---:B------:R-:W-:Y:S01]  /*66f0*/  IMAD R2, R40.reuse, R3, RZ ;  /* 0x0000000328027224 */ /* 0x040fe200078e02ff */
[----:B------:R-:W-:Y:S02]  /*6700*/  SEL R5, R43, R20, !P0 ;  /* 0x000000142b057207 */ /* 0x000fe40004000000 */
[----:B------:R-:W-:Y:S01]  /*6710*/  SEL R3, R45, R24, !P3 ;  /* 0x000000182d037207 */ /* 0x000fe20005800000 */
[----:B------:R-:W-:Y:S01]  /*6720*/  IMAD R4, R40, R7, RZ ;  /* 0x0000000728047224 */ /* 0x000fe200078e02ff */
[C---:B------:R-:W-:Y:S01]  /*6730*/  ISETP.GE.AND P0, PT, R5.reuse, R2, PT ;  /* 0x000000020500720c */ /* 0x040fe20003f06270 */
[----:B------:R-:W-:Y:S03]  /*6740*/  IMAD.HI.U32 R6, R5, R36, RZ ;  /* 0x0000002405067227 */ /* 0x000fe600078e00ff */
[----:B------:R-:W-:Y:S01]  /*6750*/  ISETP.GE.OR P0, PT, R3, R4, P0 ;  /* 0x000000040300720c */ /* 0x000fe20000706670 */
[----:B------:R-:W-:Y:S01]  /*6760*/  IMAD.MOV R4, RZ, RZ, -R3 ;  /* 0x000000ffff047224 */ /* 0x000fe200078e0a03 */
[-C--:B------:R-:W-:Y:S03]  /*6770*/  SHF.R.U32.HI R6, RZ, R37.reuse, R6 ;  /* 0x00000025ff067219 */ /* 0x080fe60000011606 */
[----:B------:R-:W-:Y:S01]  /*6780*/  IMAD R45, R42, R4, R45 ;  /* 0x000000042a2d7224 */ /* 0x000fe200078e022d */
[----:B------:R-:W-:Y:S05]  /*6790*/  SEL R15, R5, R6, !P2 ;  /* 0x00000006050f7207 */ /* 0x000fea0005000000 */
[----:B------:R-:W-:Y:S02]  /*67a0*/  IMAD.MOV R6, RZ, RZ, -R15 ;  /* 0x000000ffff067224 */ /* 0x000fe400078e0a0f */
[C---:B------:R-:W-:Y:S04]  /*67b0*/  @!P0 IMAD.HI.U32 R2, R3.reuse, R36, RZ ;  /* 0x0000002403028227 */ /* 0x040fe800078e00ff */
[----:B------:R-:W-:Y:S01]  /*67c0*/  IMAD R6, R40, R6, R5 ;  /* 0x0000000628067224 */ /* 0x000fe200078e0205 */
[----:B------:R-:W-:Y:S04]  /*67d0*/  @!P0 SHF.R.U32.HI R2, RZ, R37, R2 ;  /* 0x00000025ff028219 */ /* 0x000fe80000011602 */
[----:B------:R-:W-:Y:S02]  /*67e0*/  @!P0 SEL R0, R3, R2, !P2 ;  /* 0x0000000203008207 */ /* 0x000fe40005000000 */
[----:B------:R-:W-:Y:S02]  /*67f0*/  IADD3 R2, PT, PT, -R5, RZ, RZ ;  /* 0x000000ff05027210 */ /* 0x000fe40007ffe1ff */
[----:B------:R-:W-:Y:S01]  /*6800*/  @!P0 IADD3 R8, PT, PT, R15, -R0, RZ ;  /* 0x800000000f088210 */ /* 0x000fe20007ffe0ff */
[----:B------:R-:W-:Y:S02]  /*6810*/  @!P0 IMAD R0, R7, R6, R0 ;  /* 0x0000000607008224 */ /* 0x000fe400078e0200 */
[----:B------:R-:W-:Y:S02]  /*6820*/  IMAD R43, R38, R2, R43 ;  /* 0x00000002262b7224 */ /* 0x000fe400078e022b */
[----:B------:R-:W-:Y:S02]  /*6830*/  @!P0 IMAD R5, R8, R40, R3 ;  /* 0x0000002808058224 */ /* 0x000fe400078e0203 */
[----:B------:R-:W-:Y:S04]  /*6840*/  @!P0 IMAD.MOV.U32 R3, RZ, RZ, R0 ;  /* 0x000000ffff038224 */ /* 0x000fe800078e0000 */
[----:B------:R-:W-:Y:S02]  /*6850*/  IMAD R45, R3, R42, R45 ;  /* 0x0000002a032d7224 */ /* 0x000fe400078e022d */
[----:B------:R-:W-:Y:S07]  /*6860*/  IMAD R43, R5, R38, R43 ;  /* 0x00000026052b7224 */ /* 0x000fee00078e022b */
.L_x_129:
[----:B------:R-:W-:Y:S01]  /*6870*/  @!P1 IMAD.HI.U32 R0, R45, R12, RZ ;  /* 0x0000000c2d009227 */ /* 0x000fe200078e00ff */
[----:B-1----:R-:W-:Y:S01]  /*6880*/  @!P1 ISETP.NE.AND P0, PT, R10, 0x1, PT ;  /* 0x000000010a00980c */ /* 0x002fe20003f05270 */
[----:B------:R-:W-:Y:S01]  /*6890*/  ULOP3.LUT UP0, URZ, UR42, 0x1b0, URZ, 0xc0, !UPT ;  /* 0x000001b02aff7892 */ /* 0x000fe2000f80c0ff */
[----:B------:R-:W-:Y:S01]  /*68a0*/  @!P1 ISETP.NE.AND P2, PT, R9, 0x1, PT ;  /* 0x000000010900980c */ /* 0x000fe20003f45270 */
[----:B------:R-:W-:Y:S01]  /*68b0*/  @!P1 IMAD.HI.U32 R3, R43, R11, RZ ;  /* 0x0000000b2b039227 */ /* 0x000fe200078e00ff */
[----:B------:R-:W-:Y:S02]  /*68c0*/  @!P1 SHF.R.U32.HI R0, RZ, R13, R0 ;  /* 0x0000000dff009219 */ /* 0x000fe40000011600 */
[----:B------:R-:W-:Y:S01]  /*68d0*/  @P4 SHF.R.U32.HI R107, RZ, 0x10, R17 ;  /* 0x00000010ff6b4819 */ /* 0x000fe20000011611 */
[----:B------:R-:W-:Y:S01]  /*68e0*/  VIADD R114, R114, 0x1 ;  /* 0x0000000172727836 */ /* 0x000fe20000000000 */
[----:B------:R-:W-:Y:S02]  /*68f0*/  @!P1 SHF.R.U32.HI R2, RZ, R14, R3 ;  /* 0x0000000eff029219 */ /* 0x000fe40000011603 */
[----:B------:R-:W-:Y:S02]  /*6900*/  @!P1 SEL R3, R45, R0, !P2 ;  /* 0x000000002d039207 */ /* 0x000fe40005000000 */
[----:B------:R-:W-:Y:S05]  /*6910*/  @!P1 SEL R2, R43, R2, !P0 ;  /* 0x000000022b029207 */ /* 0x000fea0004000000 */
[----:B------:R-:W-:Y:S02]  /*6920*/  @!P1 IMAD.IADD R0, R2, 0x1, -R3 ;  /* 0x0000000102009824 */ /* 0x000fe400078e0a03 */
[----:B------:R-:W-:Y:S02]  /*6930*/  @!P1 IMAD.IADD R2, R3, 0x1, -R2 ;  /* 0x0000000103029824 */ /* 0x000fe400078e0a02 */
[----:B------:R-:W-:Y:S02]  /*6940*/  @!P1 IMAD R45, R0, R9, R45 ;  /* 0x00000009002d9224 */ /* 0x000fe400078e022d */
[----:B------:R-:W-:Y:S01]  /*6950*/  @!P1 IMAD R43, R2, R10, R43 ;  /* 0x0000000a022b9224 */ /* 0x000fe200078e022b */
[----:B------:R-:W-:Y:S06]  /*6960*/  BRA.U !UP0, `(.L_x_130) ;  /* 0x0000000108407547 */ /* 0x000fec000b800000 */
[----:B------:R-:W1:Y:S01]  /*6970*/  LDCU.64 UR8, c[0x4][0x80] ;  /* 0x01001000ff0877ac */ /* 0x000e620008000a00 */
[----:B------:R-:W-:Y:S01]  /*6980*/  MOV R3, 0x0 ;  /* 0x0000000000037802 */ /* 0x000fe20000000f00 */
[----:B------:R-:W-:Y:S02]  /*6990*/  HFMA2 R12, -RZ, RZ, 0, 5.9604644775390625e-08 ;  /* 0x00000001ff0c7431 */ /* 0x000fe400000001ff */
[----:B------:R-:W-:Y:S02]  /*69a0*/  IMAD.MOV.U32 R8, RZ, RZ, 0x70 ;  /* 0x00000070ff087424 */ /* 0x000fe400078e00ff */
[----:B------:R-:W-:Y:S01]  /*69b0*/  IMAD.MOV.U32 R13, RZ, RZ, RZ ;  /* 0x000000ffff0d7224 */ /* 0x000fe200078e00ff */
[----:B------:R-:W2:Y:S01]  /*69c0*/  LDCU.64 UR6, c[0x4][0x88] ;  /* 0x01001100ff0677ac */ /* 0x000ea20008000a00 */
[----:B------:R-:W3:Y:S01]  /*69d0*/  LDC.64 R2, c[0x4][R3] ;  /* 0x0100000003027b82 */ /* 0x000ee20000000a00 */
[----:B------:R-:W4:Y:S01]  /*69e0*/  LDCU.64 UR4, c[0x4][0x8] ;  /* 0x01000100ff0477ac */ /* 0x000f220008000a00 */
[----:B-1----:R-:W-:Y:S01]  /*69f0*/  MOV R5, UR9 ;  /* 0x0000000900057c02 */ /* 0x002fe20008000f00 */
[----:B------:R-:W-:Y:S01]  /*6a00*/  IMAD.U32 R4, RZ, RZ, UR8 ;  /* 0x00000008ff047e24 */ /* 0x000fe2000f8e00ff */
[----:B--2---:R-:W-:Y:S01]  /*6a10*/  MOV R7, UR7 ;  /* 0x0000000700077c02 */ /* 0x004fe20008000f00 */
[----:B------:R-:W-:Y:S01]  /*6a20*/  IMAD.U32 R6, RZ, RZ, UR6 ;  /* 0x00000006ff067e24 */ /* 0x000fe2000f8e00ff */
[----:B----4-:R-:W-:Y:S01]  /*6a30*/  MOV R11, UR5 ;  /* 0x00000005000b7c02 */ /* 0x010fe20008000f00 */
[----:B------:R-:W-:Y:S02]  /*6a40*/  IMAD.U32 R10, RZ, RZ, UR4 ;  /* 0x00000004ff0a7e24 */ /* 0x000fe4000f8e00ff */
[----:B------:R-:W-:Y:S07]  /*6a50*/  LEPC R20, `(.L_x_130) ;  /* 0x000000001014794e */ /* 0x000fee0000000000 */
[----:B---3-5:R-:W-:Y:S05]  /*6a60*/  CALL.ABS.NOINC R2 ;  /* 0x0000000002007343 */ /* 0x028fea0003c00000 */
.L_x_130:
[----:B------:R-:W-:Y:S01]  /*6a70*/  LOP3.LUT P0, RZ, R111, 0x1b0, RZ, 0xc0, !PT ;  /* 0x000001b06fff7812 */ /* 0x000fe2000780c0ff */
[----:B------:R-:W-:Y:S11]  /*6a80*/  BSSY.RECONVERGENT B6, `(.L_x_131) ;  /* 0x0000013000067945 */ /* 0x000ff60003800200 */
[----:B------:R-:W-:Y:S01]  /*6a90*/  @!UPT UIADD3 URZ, UPT, UPT, URZ, URZ, URZ ;  /* 0x000000fffffff290 */ /* 0x000fe2000fffe0ff */
[----:B------:R-:W-:Y:S05]  /*6aa0*/  @!P0 BRA `(.L_x_132) ;  /* 0x0000000000408947 */ /* 0x000fea0003800000 */
        /* <DEDUP_REMOVED lines=16> */
.L_x_132:
[----:B------:R-:W-:Y:S05]  /*6bb0*/  BSYNC.RECONVERGENT B6 ;  /* 0x0000000000067941 */ /* 0x000fea0003800200 */
.L_x_131:
[----:B------:R-:W-:Y:S01]  /*6bc0*/  ISETP.NE.U32.AND P3, PT, R88, RZ, PT ;  /* 0x000000ff5800720c */ /* 0x000fe20003f65070 */
[----:B------:R-:W-:Y:S01]  /*6bd0*/  UISETP.NE.AND UP1, UPT, UR44, URZ, UPT ;  /* 0x000000ff2c00728c */ /* 0x000fe2000bf25270 */
[----:B------:R-:W-:Y:S02]  /*6be0*/  ISETP.NE.U32.AND P4, PT, R84, RZ, PT ;  /* 0x000000ff5400720c */ /* 0x000fe40003f85070 */
[----:B------:R-:W-:Y:S02]  /*6bf0*/  ISETP.NE.AND.EX P3, PT, R89, RZ, PT, P3 ;  /* 0x000000ff5900720c */ /* 0x000fe40003f65330 */
[----:B------:R-:W-:Y:S02]  /*6c00*/  PLOP3.LUT P1, PT, PT, PT, PT, 0x8, 0x80 ;  /* 0x000000000080781c */ /* 0x000fe40003f2e170 */
[----:B------:R-:W-:Y:S02]  /*6c10*/  PLOP3.LUT P0, PT, PT, PT, UP1, 0x80, 0x8 ;  /* 0x000000000008781c */ /* 0x000fe40003f0f018 */
[----:B------:R-:W-:Y:S02]  /*6c20*/  ISETP.NE.AND.EX P4, PT, R85, RZ, PT, P4 ;  /* 0x000000ff5500720c */ /* 0x000fe40003f85340 */
[----:B------:R-:W1:Y:S09]  /*6c30*/  @UP1 LDCU.64 UR4, c[0x0][0x888] ;  /* 0x00011100ff0417ac */ /* 0x000e720008000a00 */
[----:B------:R-:W-:Y:S01]  /*6c40*/  @P0 PLOP3.LUT P1, PT, P3, PT, PT, 0x80, 0x8 ;  /* 0x000000000008081c */ /* 0x000fe20001f2f070 */
[----:B-1----:R-:W-:Y:S04]  /*6c50*/  @UP1 UISETP.NE.U32.AND UP0, UPT, UR4, URZ, UPT ;  /* 0x000000ff0400128c */ /* 0x002fe8000bf05070 */
[----:B------:R-:W-:Y:S04]  /*6c60*/  @UP1 UISETP.NE.AND.EX UP0, UPT, UR5, URZ, UPT, UP0 ;  /* 0x000000ff0500128c */ /* 0x000fe8000bf05300 */
[----:B------:R-:W-:Y:S01]  /*6c70*/  @UP1 USEL UR4, URZ, 0xffffffff, UP0 ;  /* 0xffffffffff041887 */ /* 0x000fe20008000000 */
[----:B------:R-:W-:Y:S11]  /*6c80*/  @!P3 BRA `(.L_x_133) ;  /* 0x00000000002cb947 */ /* 0x000ff60003800000 */
[----:B------:R-:W-:Y:S01]  /*6c90*/  ISETP.NE.U32.AND P2, PT, R86, RZ, PT ;  /* 0x000000ff5600720c */ /* 0x000fe20003f45070 */
[----:B------:R-:W-:Y:S03]  /*6ca0*/  IMAD.MOV.U32 R95, RZ, RZ, 0x1 ;  /* 0x00000001ff5f7424 */ /* 0x000fe600078e00ff */
[----:B------:R-:W-:Y:S11]  /*6cb0*/  ISETP.NE.AND.EX P2, PT, R87, RZ, PT, P2 ;  /* 0x000000ff5700720c */ /* 0x000ff60003f45320 */
[----:B------:R-:W-:Y:S02]  /*6cc0*/  @!UPT UIADD3 URZ, UPT, UPT, URZ, URZ, URZ ;  /* 0x000000fffffff290 */ /* 0x000fe4000fffe0ff */
[----:B------:R-:W1:Y:S01]  /*6cd0*/  @P2 LDC.64 R2, c[0x0][0x888] ;  /* 0x00022200ff022b82 */ /* 0x000e620000000a00 */
[----:B------:R-:W-:Y:S04]  /*6ce0*/  @P2 IMAD R0, R88, UR36, RZ ;  /* 0x0000002458002c24 */ /* 0x000fe8000f8e02ff */
[----:B-1----:R-:W-:Y:S04]  /*6cf0*/  @P2 IMAD.WIDE R2, R0, 0x4, R2 ;  /* 0x0000000400022825 */ /* 0x002fe800078e0202 */
[----:B------:R-:W-:Y:S01]  /*6d00*/  HFMA2 R0, -RZ, RZ, 0, 5.9604644775390625e-08 ;  /* 0x00000001ff007431 */ /* 0x000fe200000001ff */
[----:B-----5:R1:W5:Y:S04]  /*6d10*/  @P2 LDG.E R49, desc[UR40][R2.64] ;  /* 0x0000002802312981 */ /* 0x020368000c1e1900 */
[----:B------:R-:W-:Y:S01]  /*6d20*/  @!P2 PRMT R95, R0, 0x7610, R95 ;  /* 0x00007610005fa816 */ /* 0x000fe2000000005f */
[----:B-1----:R-:W2:Y:S06]  /*6d30*/  @!P2 LDC R49, c[0x0][0x880] ;  /* 0x00022000ff31ab82 */ /* 0x002eac0000000800 */
.L_x_133:
[----:B------:R-:W-:Y:S05]  /*6d40*/  @!P4 BRA `(.L_x_134) ;  /* 0x000000000020c947 */ /* 0x000fea0003800000 */
[----:B------:R-:W-:Y:S04]  /*6d50*/  ISETP.NE.U32.AND P2, PT, R82, RZ, PT ;  /* 0x000000ff5200720c */ /* 0x000fe80003f45070 */
[----:B------:R-:W-:Y:S11]  /*6d60*/  ISETP.NE.AND.EX P2, PT, R83, RZ, PT, P2 ;  /* 0x000000ff5300720c */ /* 0x000ff60003f45320 */
[----:B------:R-:W-:Y:S02]  /*6d70*/  @!UPT UIADD3 URZ, UPT, UPT, URZ, URZ, URZ ;  /* 0x000000fffffff290 */ /* 0x000fe4000fffe0ff */
[----:B------:R-:W1:Y:S01]  /*6d80*/  @P2 LDC.64 R2, c[0x0][0x8a8] ;  /* 0x00022a00ff022b82 */ /* 0x000e620000000a00 */
[----:B------:R-:W-:Y:S04]  /*6d90*/  @P2 IMAD R0, R84, UR36, RZ ;  /* 0x0000002454002c24 */ /* 0x000fe8000f8e02ff */
[----:B-1----:R-:W-:Y:S05]  /*6da0*/  @P2 IMAD.WIDE R2, R0, 0x4, R2 ;  /* 0x0000000400022825 */ /* 0x002fea00078e0202 */
[----:B-----5:R1:W5:Y:S02]  /*6db0*/  @P2 LDG.E R46, desc[UR40][R2.64] ;  /* 0x00000028022e2981 */ /* 0x020364000c1e1900 */
[----:B-1----:R-:W3:Y:S02]  /*6dc0*/  @!P2 LDC R46, c[0x0][0x8a0] ;  /* 0x00022800ff2eab82 */ /* 0x002ee40000000800 */
.L_x_134:
[----:B--2--5:R-:W-:Y:S01]  /*6dd0*/  @P0 FSETP.NEU.AND P4, PT, R49, RZ, PT ;  /* 0x000000ff3100020b */ /* 0x024fe20003f8d000 */
[----:B------:R-:W-:Y:S01]  /*6de0*/  IMAD.U32 R0, RZ, RZ, UR4 ;  /* 0x00000004ff007e24 */ /* 0x000fe2000f8e00ff */
[----:B------:R-:W-:Y:S01]  /*6df0*/  @P0 LOP3.LUT P2, RZ, R95, 0xff, RZ, 0xc0, !PT ;  /* 0x000000ff5fff0812 */ /* 0x000fe2000784c0ff */
[----:B------:R-:W-:Y:S01]  /*6e00*/  BSSY B1, `(.L_x_135) ;  /* 0x0000034000017945 */ /* 0x000fe20003800000 */
[----:B------:R-:W-:Y:S01]  /*6e10*/  @P0 SEL R3, RZ, 0xffffffff, P4 ;  /* 0xffffffffff030807 */ /* 0x000fe20002000000 */
[C---:B------:R-:W-:Y:S01]  /*6e20*/  IMAD R32, R44.reuse, 0x20, R47 ;  /* 0x000000202c207824 */ /* 0x040fe200078e022f */
[----:B------:R-:W-:Y:S02]  /*6e30*/  LEA R113, R44, UR43, 0x3 ;  /* 0x0000002b2c717c11 */ /* 0x000fe4000f8e18ff */
[----:B------:R-:W-:Y:S02]  /*6e40*/  CS2R R54, SRZ ;  /* 0x0000000000367805 */ /* 0x000fe4000001ff00 */
[----:B------:R-:W-:Y:S02]  /*6e50*/  @P1 SEL R3, R0, R3, !P2 ;  /* 0x0000000300031207 */ /* 0x000fe40005000000 */
[----:B------:R-:W-:Y:S02]  /*6e60*/  CS2R R52, SRZ ;  /* 0x0000000000347805 */ /* 0x000fe4000001ff00 */
[----:B------:R-:W-:Y:S02]  /*6e70*/  SHF.L.U32 R2, R110, 0x1f, RZ ;  /* 0x0000001f6e027819 */ /* 0x000fe400000006ff */
[----:B------:R-:W-:Y:S02]  /*6e80*/  CS2R R58, SRZ ;  /* 0x00000000003a7805 */ /* 0x000fe4000001ff00 */
[----:B------:R-:W-:Y:S02]  /*6e90*/  @P0 LOP3.LUT R3, R3, 0x1, RZ, 0xc0, !PT ;  /* 0x0000000103030812 */ /* 0x000fe400078ec0ff */
[----:B------:R-:W-:Y:S02]  /*6ea0*/  CS2R R56, SRZ ;  /* 0x0000000000387805 */ /* 0x000fe4000001ff00 */
[----:B------:R-:W-:Y:S02]  /*6eb0*/  PLOP3.LUT P5, PT, PT, PT, PT, 0x8, 0x80 ;  /* 0x000000000080781c */ /* 0x000fe40003fae170 */
[----:B------:R-:W-:Y:S11]  /*6ec0*/  ISETP.NE.U32.OR P1, PT, R3, 0x1, !P0 ;  /* 0x000000010300780c */ /* 0x000ff60004725470 */
[----:B------:R-:W-:Y:S02]  /*6ed0*/  @!UPT UIADD3 URZ, UPT, UPT, URZ, URZ, URZ ;  /* 0x000000fffffff290 */ /* 0x000fe4000fffe0ff */
[----:B------:R-:W-:Y:S04]  /*6ee0*/  @P1 SHF.L.U32 R4, R108, 0x1f, RZ ;  /* 0x0000001f6c041819 */ /* 0x000fe800000006ff */
[----:B------:R-:W1:Y:S01]  /*6ef0*/  @P1 SYNCS.PHASECHK.TRANS64.TRYWAIT P0, [UR43+0x240], R4 ;  /* 0x00024004ff0015a7 */ /* 0x000e62000800112b */
[----:B------:R2:W4:Y:S01]  /*6f00*/  SYNCS.PHASECHK.TRANS64.TRYWAIT P4, [R113+URZ+0x280], R2 ;  /* 0x00028002710075a7 */ /* 0x00052200080811ff */
[----:B-1----:R-:W-:Y:S01]  /*6f10*/  @P1 PLOP3.LUT P5, PT, P0, PT, PT, 0x8, 0x80 ;  /* 0x000000000080181c */ /* 0x002fe200007ae170 */
[----:B------:R-:W-:Y:S01]  /*6f20*/  @!UPT UIADD3 URZ, UPT, UPT, URZ, URZ, URZ ;  /* 0x000000fffffff290 */ /* 0x000fe2000fffe0ff */
[----:B--2-4-:R-:W-:Y:S11]  /*6f30*/  @!P1 BRA `(.L_x_136) ;  /* 0x0000000000809947 */ /* 0x014ff60003800000 */
[----:B------:R-:W-:Y:S01]  /*6f40*/  ISETP.NE.U32.AND P0, PT, RZ, UR38, PT ;  /* 0x00000026ff007c0c */ /* 0x000fe2000bf05070 */
[----:B------:R-:W-:Y:S01]  /*6f50*/  BSSY B0, `(.L_x_137) ;  /* 0x0000012000007945 */ /* 0x000fe20003800000 */
[----:B------:R-:W-:Y:S02]  /*6f60*/  FSETP.NEU.AND P2, PT, R49, RZ, PT ;  /* 0x000000ff3100720b */ /* 0x000fe40003f4d000 */
[----:B------:R-:W-:Y:S02]  /*6f70*/  CS2R R58, SRZ ;  /* 0x00000000003a7805 */ /* 0x000fe4000001ff00 */
[----:B------:R-:W-:Y:S02]  /*6f80*/  ISETP.NE.AND.EX P0, PT, RZ, UR39, PT, P0 ;  /* 0x00000027ff007c0c */ /* 0x000fe4000bf05300 */
[----:B------:R-:W-:Y:S02]  /*6f90*/  CS2R R56, SRZ ;  /* 0x0000000000387805 */ /* 0x000fe4000001ff00 */
[----:B------:R-:W-:Y:S02]  /*6fa0*/  LOP3.LUT P1, RZ, R95, 0xff, RZ, 0xc0, !PT ;  /* 0x000000ff5fff7812 */ /* 0x000fe4000782c0ff */
[----:B------:R-:W-:Y:S02]  /*6fb0*/  CS2R R54, SRZ ;  /* 0x0000000000367805 */ /* 0x000fe4000001ff00 */
[----:B------:R-:W-:Y:S02]  /*6fc0*/  SEL R0, RZ, 0xffffffff, P2 ;  /* 0xffffffffff007807 */ /* 0x000fe40001000000 */
[----:B------:R-:W-:Y:S02]  /*6fd0*/  CS2R R52, SRZ ;  /* 0x0000000000347805 */ /* 0x000fe4000001ff00 */
[----:B------:R-:W-:Y:S04]  /*6fe0*/  SEL R3, RZ, 0xffffffff, P0 ;  /* 0xffffffffff037807 */ /* 0x000fe80000000000 */
[----:B------:R-:W-:Y:S04]  /*6ff0*/  @P3 SEL R0, R3, R0, !P1 ;  /* 0x0000000003003207 */ /* 0x000fe80004800000 */
[----:B------:R-:W-:Y:S04]  /*7000*/  LOP3.LUT R0, R0, 0x1, RZ, 0xc0, !PT ;  /* 0x0000000100007812 */ /* 0x000fe800078ec0ff */
[----:B------:R-:W-:Y:S01]  /*7010*/  ISETP.NE.U32.AND P0, PT, R0, 0x1, PT ;  /* 0x000000010000780c */ /* 0x000fe20003f05070 */
[----:B------:R-:W-:Y:S01]  /*7020*/  @!UPT UIADD3 URZ, UPT, UPT, URZ, URZ, URZ ;  /* 0x000000fffffff290 */ /* 0x000fe2000fffe0ff */
[----:B------:R-:W-:Y:S11]  /*7030*/  @!P5 BRA `(.L_x_138) ;  /* 0x00000000000cd947 */ /* 0x000ff60003800000 */
[----:B------:R-:W-:Y:S04]  /*7040*/  SHF.L.U32 R3, R108, 0x1f, RZ ;  /* 0x0000001f6c037819 */ /* 0x000fe800000006ff */
[----:B------:R-:W1:Y:S02]  /*7050*/  SYNCS.PHASECHK.TRANS64.TRYWAIT P1, [UR43+0x240], R3 ;  /* 0x00024003ff0075a7 */ /* 0x000e64000802112b */
[----:B-1----:R-:W-:Y:S05]  /*7060*/  @!P1 BRA `(.L_x_139) ;  /* 0x00000020009c9947 */ /* 0x002fea0003800000 */
.L_x_138:
[----:B------:R-:W-:Y:S05]  /*7070*/  BSYNC B0 ;  /* 0x0000000000007941 */ /* 0x000fea0003800000 */
.L_x_137:
[----:B------:R2:W4:Y:S01]  /*7080*/  @P0 LDS.128 R56, [R105+UR43+0x400] ;  /* 0x0004002b69380984 */ /* 0x0005220008000c00 */
[----:B------:R-:W-:Y:S01]  /*7090*/  UIADD3 UR4, UPT, UPT, UR43, 0x248, URZ ;  /* 0x000002482b047890 */ /* 0x000fe2000fffe0ff */
[----:B------:R-:W-:Y:S02]  /*70a0*/  LOP3.LUT R108, R108, 0x1, RZ, 0x3c, !PT ;  /* 0x000000016c6c7812 */ /* 0x000fe400078e3cff */
[----:B------:R2:W1:Y:S01]  /*70b0*/  @P0 LDS.128 R52, [R104+0x10] ;  /* 0x0000100068340984 */ /* 0x0004620000000c00 */
[----:B------:R-:W-:Y:S01]  /*70c0*/  UPRMT UR4, UR37, 0x654, UR4 ;  /* 0x0000065425047896 */ /* 0x000fe20008000004 */
[----:B------:R-:W-:Y:S01]  /*70d0*/  @!PT LDS RZ, [RZ] ;  /* 0x00000000fffff984 */ /* 0x000fe20000000800 */
[----:B------:R-:W-:Y:S01]  /*70e0*/  @!PT LDS RZ, [RZ] ;  /* 0x00000000fffff984 */ /* 0x000fe20000000800 */
[----:B------:R-:W-:Y:S01]  /*70f0*/  @!PT LDS RZ, [RZ] ;  /* 0x00000000fffff984 */ /* 0x000fe20000000800 */
[----:B------:R-:W-:Y:S01]  /*7100*/  @!PT LDS RZ, [RZ] ;  /* 0x00000000fffff984 */ /* 0x000fe20000000800 */
[----:B------:R5:W-:Y:S06]  /*7110*/  MEMBAR.ALL.CTA ;  /* 0x0000000000007992 */ /* 0x000bec0000008000 */
[----:B-----5:R-:W5:Y:S02]  /*7120*/  FENCE.VIEW.ASYNC.S ;  /* 0x00000000000073c6 */ /* 0x020f640000000000 */
[----:B-----5:R-:W-:Y:S03]  /*7130*/  SYNCS.ARRIVE.TRANS64.RED.A1T0 RZ, [UR4], RZ ;  /* 0x000000ffffff79a7 */ /* 0x020fe60008100404 */
.L_x_136:
[----:B------:R-:W-:Y:S05]  /*7140*/  BSYNC B1 ;  /* 0x0000000000017941 */ /* 0x000fea0003800000 */
.L_x_135:
[----:B-1----:R-:W-:Y:S04]  /*7150*/  SHF.R.U32.HI R3, RZ, 0x15, R32 ;  /* 0x00000015ff037819 */ /* 0x002fe80000011620 */
[----:B------:R-:W-:Y:S01]  /*7160*/  LOP3.LUT P0, RZ, R3, 0x3, R106, 0x48, !PT ;  /* 0x0000000303ff7812 */ /* 0x000fe2000780486a */
[----:B------:R-:W-:Y:S01]  /*7170*/  @!UPT UIADD3 URZ, UPT, UPT, URZ, URZ, URZ ;  /* 0x000000fffffff290 */ /* 0x000fe2000fffe0ff */
[----:B------:R-:W-:Y:S11]  /*7180*/  @P4 BRA `(.L_x_140) ;  /* 0x0000000000084947 */ /* 0x000ff60003800000 */
[----:B------:R-:W1:Y:S02]  /*7190*/  SYNCS.PHASECHK.TRANS64.TRYWAIT P1, [R113+URZ+0x280], R2 ;  /* 0x00028002710075a7 */ /* 0x000e6400080211ff */
[----:B-1----:R-:W-:Y:S05]  /*71a0*/  @!P1 BRA `(.L_x_141) ;  /* 0x0000002000649947 */ /* 0x002fea0003800000 */
.L_x_140:
[----:B------:R-:W-:Y:S05]  /*71b0*/  @!P0 BRA `(.L_x_142) ;  /* 0x0000000000408947 */ /* 0x000fea0003800000 */
[----:B------:R-:W1:Y:S01]  /*71c0*/  LDCU.64 UR8, c[0x4][0x70] ;  /* 0x01000e00ff0877ac */ /* 0x000e620008000a00 */
[----:B------:R-:W-:Y:S01]  /*71d0*/  MOV R3, 0x0 ;  /* 0x0000000000037802 */ /* 0x000fe20000000f00 */
[----:B------:R-:W-:Y:S02]  /*71e0*/  HFMA2 R12, -RZ, RZ, 0, 5.9604644775390625e-08 ;  /* 0x00000001ff0c7431 */ /* 0x000fe400000001ff */
[----:B------:R-:W-:Y:S02]  /*71f0*/  IMAD.MOV.U32 R8, RZ, RZ, 0x192 ;  /* 0x00000192ff087424 */ /* 0x000fe400078e00ff */
[----:B------:R-:W-:Y:S01]  /*7200*/  IMAD.MOV.U32 R13, RZ, RZ, RZ ;  /* 0x000000ffff0d7224 */ /* 0x000fe200078e00ff */
[----:B------:R-:W5:Y:S01]  /*7210*/  LDCU.64 UR6, c[0x4][0x78] ;  /* 0x01000f00ff0677ac */ /* 0x000f620008000a00 */
[----:B------:R-:W2:Y:S01]  /*7220*/  LDC.64 R2, c[0x4][R3] ;  /* 0x0100000003027b82 */ /* 0x000ea20000000a00 */
[----:B------:R-:W3:Y:S01]  /*7230*/  LDCU.64 UR4, c[0x4][0x10] ;  /* 0x01000200ff0477ac */ /* 0x000ee20008000a00 */
[----:B-1----:R-:W-:Y:S01]  /*7240*/  MOV R5, UR9 ;  /* 0x0000000900057c02 */ /* 0x002fe20008000f00 */
[----:B------:R-:W-:Y:S01]  /*7250*/  IMAD.U32 R4, RZ, RZ, UR8 ;  /* 0x00000008ff047e24 */ /* 0x000fe2000f8e00ff */
[----:B-----5:R-:W-:Y:S01]  /*7260*/  MOV R7, UR7 ;  /* 0x0000000700077c02 */ /* 0x020fe20008000f00 */
[----:B------:R-:W-:Y:S01]  /*7270*/  IMAD.U32 R6, RZ, RZ, UR6 ;  /* 0x00000006ff067e24 */ /* 0x000fe2000f8e00ff */
[----:B---3--:R-:W-:Y:S01]  /*7280*/  MOV R11, UR5 ;  /* 0x00000005000b7c02 */ /* 0x008fe20008000f00 */
[----:B------:R-:W-:Y:S02]  /*7290*/  IMAD.U32 R10, RZ, RZ, UR4 ;  /* 0x00000004ff0a7e24 */ /* 0x000fe4000f8e00ff */
[----:B------:R-:W-:Y:S07]  /*72a0*/  LEPC R20, `(.L_x_142) ;  /* 0x000000001014794e */ /* 0x000fee0000000000 */
[----:B--2-4-:R-:W-:Y:S05]  /*72b0*/  CALL.ABS.NOINC R2 ;  /* 0x0000000002007343 */ /* 0x014fea0003c00000 */
.L_x_142:
[----:B------:R-:W-:Y:S01]  /*72c0*/  LOP3.LUT P0, RZ, R103, 0x60, RZ, 0xc0, !PT ;  /* 0x0000006067ff7812 */ /* 0x000fe2000780c0ff */
[----:B------:R-:W-:Y:S05]  /*72d0*/  WARPSYNC.ALL ;  /* 0x0000000000007948 */ /* 0x000fea0003800000 */
[----:B------:R-:W-:Y:S01]  /*72e0*/  R2UR UR4, R32 ;  /* 0x00000000200472ca */ /* 0x000fe200000e0000 */
[----:B------:R-:W-:Y:S01]  /*72f0*/  BSSY.RECONVERGENT B0, `(.L_x_143) ;  /* 0x000009e000007945 */ /* 0x000fe20003800200 */
[-C--:B----4-:R-:W-:Y:S02]  /*7300*/  F2FP.F16.E5M2.UNPACK_B R50, R56.reuse ;  /* 0x00000038ff32723e */ /* 0x090fe400020004ff */
[----:B------:R-:W-:Y:S02]  /*7310*/  F2FP.F16.E5M2.UNPACK_B R63, R56.H1 ;  /* 0x00000038ff3f723e */ /* 0x000fe400030004ff */
[-C--:B------:R-:W-:Y:S01]  /*7320*/  F2FP.F16.E5M2.UNPACK_B R56, R57.reuse ;  /* 0x00000039ff38723e */ /* 0x080fe200020004ff */
[--C-:B------:R-:W-:Y:S01]  /*7330*/  HADD2.F32 R48, -RZ, R50.reuse.H0_H0 ;  /* 0x20000032ff307230 */ /* 0x100fe20000004100 */
[----:B------:R-:W-:Y:S01]  /*7340*/  F2FP.F16.E5M2.UNPACK_B R57, R57.H1 ;  /* 0x00000039ff39723e */ /* 0x000fe200030004ff */
[----:B------:R-:W-:Y:S01]  /*7350*/  HADD2.F32 R50, -RZ, R50.H1_H1 ;  /* 0x30000032ff327230 */ /* 0x000fe20000004100 */
[-C--:B------:R-:W-:Y:S01]  /*7360*/  F2FP.F16.E5M2.UNPACK_B R66, R52.reuse ;  /* 0x00000034ff42723e */ /* 0x080fe200020004ff */
[--C-:B------:R-:W-:Y:S01]  /*7370*/  HADD2.F32 R51, -RZ, R63.reuse.H0_H0 ;  /* 0x2000003fff337230 */ /* 0x100fe20000004100 */
[----:B------:R-:W-:Y:S01]  /*7380*/  F2FP.F16.E5M2.UNPACK_B R68, R52.H1 ;  /* 0x00000034ff44723e */ /* 0x000fe200030004ff */
[----:B------:R-:W1:Y:S01]  /*7390*/  LDTM.x32 R4, tmem[UR4] ;  /* 0x00000004000479ee */ /* 0x000e6200082c0000 */
[----:B------:R-:W-:Y:S01]  /*73a0*/  NOP ;  /* 0x0000000000007918 */ /* 0x000fe20000000000 */
[----:B------:R-:W-:Y:S01]  /*73b0*/  IADD3 R113, PT, PT, R113, 0x2a0, RZ ;  /* 0x000002a071717810 */ /* 0x000fe20007ffe0ff */
[--C-:B------:R-:W-:Y:S01]  /*73c0*/  HADD2.F32 R65, -RZ, R66.reuse.H0_H0 ;  /* 0x20000042ff417230 */ /* 0x100fe20000004100 */
[----:B------:R-:W-:Y:S01]  /*73d0*/  F2FP.F16.E5M2.UNPACK_B R61, R58 ;  /* 0x0000003aff3d723e */ /* 0x000fe200020004ff */
[----:B------:R-:W-:Y:S01]  /*73e0*/  HADD2.F32 R66, -RZ, R66.H1_H1 ;  /* 0x30000042ff427230 */ /* 0x000fe20000004100 */
[----:B------:R-:W-:Y:S01]  /*73f0*/  LOP3.LUT R113, R113, 0xfefffff8, RZ, 0xc0, !PT ;  /* 0xfefffff871717812 */ /* 0x000fe200078ec0ff */
[----:B------:R-:W-:Y:S01]  /*7400*/  HADD2.F32 R52, -RZ, R63.H1_H1 ;  /* 0x3000003fff347230 */ /* 0x000fe20000004100 */
[-C--:B------:R-:W-:Y:S01]  /*7410*/  F2FP.F16.E5M2.UNPACK_B R70, R53.reuse ;  /* 0x00000035ff46723e */ /* 0x080fe200020004ff */
[----:B------:R-:W-:Y:S01]  /*7420*/  HADD2.F32 R67, -RZ, R68.H0_H0 ;  /* 0x20000044ff437230 */ /* 0x000fe20000004100 */
[----:B-1----:R1:W-:Y:S01]  /*7430*/  SYNCS.ARRIVE.TRANS64.RED.A1T0 RZ, [R113+URZ], RZ ;  /* 0x000000ff71ff79a7 */ /* 0x0023e200081004ff */
[----:B------:R-:W-:Y:S01]  /*7440*/  F2FP.F16.E5M2.UNPACK_B R72, R53.H1 ;  /* 0x00000035ff48723e */ /* 0x000fe200030004ff */
[----:B------:R-:W-:Y:S01]  /*7450*/  HADD2.F32 R53, -RZ, R56.H0_H0 ;  /* 0x20000038ff357230 */ /* 0x000fe20000004100 */
[-C--:B------:R-:W-:Y:S01]  /*7460*/  F2FP.F16.E5M2.UNPACK_B R74, R54.reuse ;  /* 0x00000036ff4a723e */ /* 0x080fe200020004ff */
[----:B------:R-:W-:Y:S01]  /*7470*/  HADD2.F32 R69, -RZ, R70.H0_H0 ;  /* 0x20000046ff457230 */ /* 0x000fe20000004100 */
[----:B------:R-:W-:Y:S01]  /*7480*/  F2FP.F16.E5M2.UNPACK_B R76, R54.H1 ;  /* 0x00000036ff4c723e */ /* 0x000fe200030004ff */
[----:B------:R-:W-:Y:S01]  /*7490*/  HADD2.F32 R54, -RZ, R56.H1_H1 ;  /* 0x30000038ff367230 */ /* 0x000fe20000004100 */
[----:B------:R-:W-:Y:S01]  /*74a0*/  F2FP.F16.E5M2.UNPACK_B R60, R58.H1 ;  /* 0x0000003aff3c723e */ /* 0x000fe200030004ff */
[----:B------:R-:W-:Y:S01]  /*74b0*/  HADD2.F32 R58, -RZ, R61.H1_H1 ;  /* 0x3000003dff3a7230 */ /* 0x000fe20000004100 */
[----:B------:R-:W-:Y:S01]  /*74c0*/  F2FP.F16.E5M2.UNPACK_B R78, R55 ;  /* 0x00000037ff4e723e */ /* 0x000fe200020004ff */
[----:B------:R-:W-:Y:S01]  /*74d0*/  HADD2.F32 R71, -RZ, R70.H1_H1 ;  /* 0x30000046ff477230 */ /* 0x000fe20000004100 */
[----:B------:R-:W-:Y:S01]  /*74e0*/  F2FP.F16.E5M2.UNPACK_B R62, R59 ;  /* 0x0000003bff3e723e */ /* 0x000fe200020004ff */
[--C-:B------:R-:W-:Y:S01]  /*74f0*/  HADD2.F32 R73, -RZ, R74.reuse.H0_H0 ;  /* 0x2000004aff497230 */ /* 0x100fe20000004100 */
[----:B------:R-:W-:Y:S01]  /*7500*/  F2FP.F16.E5M2.UNPACK_B R80, R55.H1 ;  /* 0x00000037ff50723e */ /* 0x000fe200030004ff */
[C---:B---3--:R-:W-:Y:S01]  /*7510*/  FMUL R4, R46.reuse, R4 ;  /* 0x000000042e047220 */ /* 0x048fe20000400000 */
[C---:B------:R-:W-:Y:S01]  /*7520*/  FMUL R5, R46.reuse, R5 ;  /* 0x000000052e057220 */ /* 0x040fe20000400000 */
[C---:B------:R-:W-:Y:S01]  /*7530*/  FMUL R8, R46.reuse, R8 ;  /* 0x000000082e087220 */ /* 0x040fe20000400000 */
[C---:B------:R-:W-:Y:S01]  /*7540*/  FMUL R9, R46.reuse, R9 ;  /* 0x000000092e097220 */ /* 0x040fe20000400000 */
[C---:B------:R-:W-:Y:S01]  /*7550*/  FFMA R4, R49.reuse, R48, R4 ;  /* 0x0000003031047223 */ /* 0x040fe20000000004 */
[C---:B------:R-:W-:Y:S01]  /*7560*/  FFMA R5, R49.reuse, R50, R5 ;  /* 0x0000003231057223 */ /* 0x040fe20000000005 */
[C---:B------:R-:W-:Y:S01]  /*7570*/  FMUL R12, R46.reuse, R12 ;  /* 0x0000000c2e0c7220 */ /* 0x040fe20000400000 */
[C---:B------:R-:W-:Y:S01]  /*7580*/  FMUL R13, R46.reuse, R13 ;  /* 0x0000000d2e0d7220 */ /* 0x040fe20000400000 */
[C---:B------:R-:W-:Y:S01]  /*7590*/  FMUL R16, R46.reuse, R16 ;  /* 0x000000102e107220 */ /* 0x040fe20000400000 */
[C---:B------:R-:W-:Y:S01]  /*75a0*/  FMUL R17, R46.reuse, R17 ;  /* 0x000000112e117220 */ /* 0x040fe20000400000 */
[C---:B------:R-:W-:Y:S01]  /*75b0*/  FMUL R20, R46.reuse, R20 ;  /* 0x000000142e147220 */ /* 0x040fe20000400000 */
[C---:B------:R-:W-:Y:S01]  /*75c0*/  FMUL R21, R46.reuse, R21 ;  /* 0x000000152e157220 */ /* 0x040fe20000400000 */
[C---:B------:R-:W-:Y:S01]  /*75d0*/  FMUL R0, R46.reuse, R24 ;  /* 0x000000182e007220 */ /* 0x040fe20000400000 */
[C---:B------:R-:W-:Y:S01]  /*75e0*/  FMUL R2, R46.reuse, R25 ;  /* 0x000000192e027220 */ /* 0x040fe20000400000 */
[----:B------:R-:W-:Y:S02]  /*75f0*/  HADD2.F32 R74, -RZ, R74.H1_H1 ;  /* 0x3000004aff4a7230 */ /* 0x000fe40000004100 */
[C---:B------:R-:W-:Y:S01]  /*7600*/  FMUL R24, R46.reuse, R28 ;  /* 0x0000001c2e187220 */ /* 0x040fe20000400000 */
[C---:B------:R-:W-:Y:S01]  /*7610*/  FMUL R25, R46.reuse, R29 ;  /* 0x0000001d2e197220 */ /* 0x040fe20000400000 */
[--C-:B------:R-:W-:Y:S02]  /*7620*/  HADD2.F32 R77, -RZ, R78.reuse.H0_H0 ;  /* 0x2000004eff4d7230 */ /* 0x100fe40000004100 */
[C---:B------:R-:W-:Y:S01]  /*7630*/  FMUL R28, R46.reuse, R32 ;  /* 0x000000202e1c7220 */ /* 0x040fe20000400000 */
[----:B------:R-:W-:Y:S02]  /*7640*/  HADD2.F32 R78, -RZ, R78.H1_H1 ;  /* 0x3000004eff4e7230 */ /* 0x000fe40000004100 */
[C---:B------:R-:W-:Y:S01]  /*7650*/  FMUL R29, R46.reuse, R33 ;  /* 0x000000212e1d7220 */ /* 0x040fe20000400000 */
[C---:B------:R-:W-:Y:S01]  /*7660*/  FMUL R6, R46.reuse, R6 ;  /* 0x000000062e067220 */ /* 0x040fe20000400000 */
[C---:B------:R-:W-:Y:S01]  /*7670*/  FMUL R7, R46.reuse, R7 ;  /* 0x000000072e077220 */ /* 0x040fe20000400000 */
[--C-:B------:R-:W-:Y:S02]  /*7680*/  HADD2.F32 R55, -RZ, R57.reuse.H0_H0 ;  /* 0x20000039ff377230 */ /* 0x100fe40000004100 */
[C---:B------:R-:W-:Y:S01]  /*7690*/  FMUL R10, R46.reuse, R10 ;  /* 0x0000000a2e0a7220 */ /* 0x040fe20000400000 */
[C---:B------:R-:W-:Y:S01]  /*76a0*/  FFMA R6, R49.reuse, R51, R6 ;  /* 0x0000003331067223 */ /* 0x040fe20000000006 */
[----:B------:R-:W-:Y:S02]  /*76b0*/  HADD2.F32 R56, -RZ, R57.H1_H1 ;  /* 0x30000039ff387230 */ /* 0x000fe40000004100 */
[C---:B------:R-:W-:Y:S01]  /*76c0*/  FFMA R7, R49.reuse, R52, R7 ;  /* 0x0000003431077223 */ /* 0x040fe20000000007 */
[C---:B------:R-:W-:Y:S01]  /*76d0*/  FFMA R8, R49.reuse, R53, R8 ;  /* 0x0000003531087223 */ /* 0x040fe20000000008 */
[C---:B------:R-:W-:Y:S01]  /*76e0*/  FFMA R9, R49.reuse, R54, R9 ;  /* 0x0000003631097223 */ /* 0x040fe20000000009 */
[----:B------:R-:W-:Y:S02]  /*76f0*/  HADD2.F32 R57, -RZ, R61.H0_H0 ;  /* 0x2000003dff397230 */ /* 0x000fe40000004100 */
[----:B------:R-:W-:Y:S01]  /*7700*/  FFMA R10, R49, R55, R10 ;  /* 0x00000037310a7223 */ /* 0x000fe2000000000a */
[----:B------:R-:W-:Y:S01]  /*7710*/  F2FP.SATFINITE.E5M2.F32.PACK_AB_MERGE_C R96, R7, R6, RZ ;  /* 0x000000060760723e */ /* 0x000fe200048060ff */
[----:B------:R-:W-:Y:S02]  /*7720*/  HADD2.F32 R61, -RZ, R62.H0_H0 ;  /* 0x2000003eff3d7230 */ /* 0x000fe40000004100 */
[C---:B------:R-:W-:Y:S01]  /*7730*/  FMUL R11, R46.reuse, R11 ;  /* 0x0000000b2e0b7220 */ /* 0x040fe20000400000 */
[----:B------:R-:W-:Y:S01]  /*7740*/  F2FP.F16.E5M2.UNPACK_B R64, R59.H1 ;  /* 0x0000003bff40723e */ /* 0x000fe200030004ff */
[----:B------:R-:W-:Y:S01]  /*7750*/  HADD2.F32 R59, -RZ, R60.H0_H0 ;  /* 0x2000003cff3b7230 */ /* 0x000fe20000004100 */
[----:B------:R-:W-:Y:S01]  /*7760*/  F2FP.SATFINITE.E5M2.F32.PACK_AB_MERGE_C R96, R5, R4, R96 ;  /* 0x000000040560723e */ /* 0x000fe20004806060 */
[C---:B------:R-:W-:Y:S01]  /*7770*/  FFMA R11, R49.reuse, R56, R11 ;  /* 0x00000038310b7223 */ /* 0x040fe2000000000b */
[C---:B------:R-:W-:Y:S01]  /*7780*/  FFMA R12, R49.reuse, R57, R12 ;  /* 0x00000039310c7223 */ /* 0x040fe2000000000c */
[----:B------:R-:W-:Y:S01]  /*7790*/  FFMA R13, R49, R58, R13 ;  /* 0x0000003a310d7223 */ /* 0x000fe2000000000d */
[----:B------:R-:W-:Y:S02]  /*77a0*/  HADD2.F32 R62, -RZ, R62.H1_H1 ;  /* 0x3000003eff3e7230 */ /* 0x000fe40000004100 */
[C---:B------:R-:W-:Y:S01]  /*77b0*/  FMUL R14, R46.reuse, R14 ;  /* 0x0000000e2e0e7220 */ /* 0x040fe20000400000 */
[----:B------:R-:W-:Y:S01]  /*77c0*/  HADD2.F32 R60, -RZ, R60.H1_H1 ;  /* 0x3000003cff3c7230 */ /* 0x000fe20000004100 */
[----:B------:R-:W-:Y:S01]  /*77d0*/  F2FP.SATFINITE.E5M2.F32.PACK_AB_MERGE_C R97, R11, R10, RZ ;  /* 0x0000000a0b61723e */ /* 0x000fe200048060ff */
[C---:B------:R-:W-:Y:S01]  /*77e0*/  FMUL R15, R46.reuse, R15 ;  /* 0x0000000f2e0f7220 */ /* 0x040fe20000400000 */
[--C-:B------:R-:W-:Y:S02]  /*77f0*/  HADD2.F32 R63, -RZ, R64.reuse.H0_H0 ;  /* 0x20000040ff3f7230 */ /* 0x100fe40000004100 */
[----:B------:R-:W-:Y:S01]  /*7800*/  FFMA R14, R49, R59, R14 ;  /* 0x0000003b310e7223 */ /* 0x000fe2000000000e */
[----:B------:R-:W-:Y:S01]  /*7810*/  F2FP.SATFINITE.E5M2.F32.PACK_AB_MERGE_C R97, R9, R8, R97 ;  /* 0x000000080961723e */ /* 0x000fe20004806061 */
[C---:B------:R-:W-:Y:S01]  /*7820*/  FFMA R15, R49.reuse, R60, R15 ;  /* 0x0000003c310f7223 */ /* 0x040fe2000000000f */
[C---:B------:R-:W-:Y:S01]  /*7830*/  FFMA R16, R49.reuse, R61, R16 ;  /* 0x0000003d31107223 */ /* 0x040fe20000000010 */
[C---:B------:R-:W-:Y:S01]  /*7840*/  FFMA R17, R49.reuse, R62, R17 ;  /* 0x0000003e31117223 */ /* 0x040fe20000000011 */
[----:B------:R-:W-:Y:S02]  /*7850*/  HADD2.F32 R64, -RZ, R64.H1_H1 ;  /* 0x30000040ff407230 */ /* 0x000fe40000004100 */
[C---:B------:R-:W-:Y:S01]  /*7860*/  FMUL R18, R46.reuse, R18 ;  /* 0x000000122e127220 */ /* 0x040fe20000400000 */
[C---:B------:R-:W-:Y:S01]  /*7870*/  FMUL R19, R46.reuse, R19 ;  /* 0x000000132e137220 */ /* 0x040fe20000400000 */
[----:B------:R-:W-:Y:S02]  /*7880*/  HADD2.F32 R68, -RZ, R68.H1_H1 ;  /* 0x30000044ff447230 */ /* 0x000fe40000004100 */
[C---:B------:R-:W-:Y:S01]  /*7890*/  FMUL R22, R46.reuse, R22 ;  /* 0x000000162e167220 */ /* 0x040fe20000400000 */
[C---:B------:R-:W-:Y:S01]  /*78a0*/  FFMA R18, R49.reuse, R63, R18 ;  /* 0x0000003f31127223 */ /* 0x040fe20000000012 */
[C---:B------:R-:W-:Y:S01]  /*78b0*/  FFMA R19, R49.reuse, R64, R19 ;  /* 0x0000004031137223 */ /* 0x040fe20000000013 */
[C---:B------:R-:W-:Y:S01]  /*78c0*/  FMUL R23, R46.reuse, R23 ;  /* 0x000000172e177220 */ /* 0x040fe20000400000 */
[C---:B------:R-:W-:Y:S01]  /*78d0*/  FFMA R20, R49.reuse, R65, R20 ;  /* 0x0000004131147223 */ /* 0x040fe20000000014 */
[C---:B------:R-:W-:Y:S01]  /*78e0*/  FFMA R21, R49.reuse, R66, R21 ;  /* 0x0000004231157223 */ /* 0x040fe20000000015 */
[--C-:B------:R-:W-:Y:S02]  /*78f0*/  HADD2.F32 R70, -RZ, R72.reuse.H0_H0 ;  /* 0x20000048ff467230 */ /* 0x100fe40000004100 */
[C---:B------:R-:W-:Y:S01]  /*7900*/  FFMA R22, R49.reuse, R67, R22 ;  /* 0x0000004331167223 */ /* 0x040fe20000000016 */
[----:B------:R-:W-:Y:S02]  /*7910*/  HADD2.F32 R72, -RZ, R72.H1_H1 ;  /* 0x30000048ff487230 */ /* 0x000fe40000004100 */
[C---:B------:R-:W-:Y:S01]  /*7920*/  FMUL R3, R46.reuse, R26 ;  /* 0x0000001a2e037220 */ /* 0x040fe20000400000 */
        /* <DEDUP_REMOVED lines=16> */
[----:B------:R-:W-:Y:S01]  /*7a30*/  FFMA R31, R49, R76, R31 ;  /* 0x0000004c311f7223 */ /* 0x000fe2000000001f */
[----:B------:R-:W-:Y:S01]  /*7a40*/  FMUL R35, R46, R35 ;  /* 0x000000232e237220 */ /* 0x000fe20000400000 */
[----:B------:R-:W-:Y:S01]  /*7a50*/  F2FP.SATFINITE.E5M2.F32.PACK_AB_MERGE_C R98, R15, R14, RZ ;  /* 0x0000000e0f62723e */ /* 0x000fe200048060ff */
[----:B------:R-:W-:Y:S01]  /*7a60*/  FFMA R28, R49, R77, R28 ;  /* 0x0000004d311c7223 */ /* 0x000fe2000000001c */
[----:B------:R-:W-:Y:S01]  /*7a70*/  F2FP.SATFINITE.E5M2.F32.PACK_AB_MERGE_C R99, R19, R18, RZ ;  /* 0x000000121363723e */ /* 0x000fe200048060ff */
[C---:B------:R-:W-:Y:S01]  /*7a80*/  FFMA R29, R49.reuse, R78, R29 ;  /* 0x0000004e311d7223 */ /* 0x040fe2000000001d */
[C---:B------:R-:W-:Y:S01]  /*7a90*/  FFMA R30, R49.reuse, R79, R30 ;  /* 0x0000004f311e7223 */ /* 0x040fe2000000001e */
[----:B------:R-:W-:Y:S01]  /*7aa0*/  FFMA R35, R49, R80, R35 ;  /* 0x0000005031237223 */ /* 0x000fe20000000023 */
[----:B------:R-:W-:Y:S02]  /*7ab0*/  F2FP.SATFINITE.E5M2.F32.PACK_AB_MERGE_C R98, R13, R12, R98 ;  /* 0x0000000c0d62723e */ /* 0x000fe40004806062 */
[----:B------:R-:W-:Y:S02]  /*7ac0*/  F2FP.SATFINITE.E5M2.F32.PACK_AB_MERGE_C R99, R17, R16, R99 ;  /* 0x000000101163723e */ /* 0x000fe40004806063 */
[----:B------:R-:W-:Y:S02]  /*7ad0*/  F2FP.SATFINITE.E5M2.F32.PACK_AB_MERGE_C R116, R23, R22, RZ ;  /* 0x000000161774723e */ /* 0x000fe400048060ff */
[----:B------:R-:W-:Y:S01]  /*7ae0*/  F2FP.SATFINITE.E5M2.F32.PACK_AB_MERGE_C R117, R27, R3, RZ ;  /* 0x000000031b75723e */ /* 0x000fe200048060ff */
[----:B------:R3:W-:Y:S01]  /*7af0*/  STS.128 [R105+UR43+0x1400], R96 ;  /* 0x0014006069007988 */ /* 0x0007e20008000c2b */
[----:B------:R-:W-:Y:S02]  /*7b00*/  F2FP.SATFINITE.E5M2.F32.PACK_AB_MERGE_C R115, R31, R26, RZ ;  /* 0x0000001a1f73723e */ /* 0x000fe400048060ff */
[----:B------:R-:W-:Y:S02]  /*7b10*/  F2FP.SATFINITE.E5M2.F32.PACK_AB_MERGE_C R120, R35, R30, RZ ;  /* 0x0000001e2378723e */ /* 0x000fe400048060ff */
[----:B------:R-:W-:Y:S02]  /*7b20*/  F2FP.SATFINITE.E5M2.F32.PACK_AB_MERGE_C R116, R21, R20, R116 ;  /* 0x000000141574723e */ /* 0x000fe40004806074 */
[----:B------:R-:W-:Y:S02]  /*7b30*/  F2FP.SATFINITE.E5M2.F32.PACK_AB_MERGE_C R117, R2, R0, R117 ;  /* 0x000000000275723e */ /* 0x000fe40004806075 */
[----:B------:R-:W-:Y:S02]  /*7b40*/  F2FP.SATFINITE.E5M2.F32.PACK_AB_MERGE_C R118, R25, R24, R115 ;  /* 0x000000181976723e */ /* 0x000fe40004806073 */
[----:B------:R-:W-:Y:S02]  /*7b50*/  F2FP.SATFINITE.E5M2.F32.PACK_AB_MERGE_C R119, R29, R28, R120 ;  /* 0x0000001c1d77723e */ /* 0x000fe40004806078 */
[----:B-1----:R-:W-:Y:S03]  /*7b60*/  IADD3 R113, PT, PT, R44, 0x1, RZ ;  /* 0x000000012c717810 */ /* 0x002fe60007ffe0ff */
[----:B------:R3:W-:Y:S01]  /*7b70*/  STS.128 [R104+0x1010], R116 ;  /* 0x0010107468007388 */ /* 0x0007e20000000c00 */
[----:B------:R-:W-:Y:S01]  /*7b80*/  @!PT LDS RZ, [RZ] ;  /* 0x00000000fffff984 */ /* 0x000fe20000000800 */
[----:B------:R-:W-:Y:S01]  /*7b90*/  @!PT LDS RZ, [RZ] ;  /* 0x00000000fffff984 */ /* 0x000fe20000000800 */
[----:B------:R-:W-:Y:S01]  /*7ba0*/  @!PT LDS RZ, [RZ] ;  /* 0x00000000fffff984 */ /* 0x000fe20000000800 */
[----:B------:R-:W-:Y:S01]  /*7bb0*/  @!PT LDS RZ, [RZ] ;  /* 0x00000000fffff984 */ /* 0x000fe20000000800 */
[----:B------:R1:W-:Y:S07]  /*7bc0*/  MEMBAR.ALL.CTA ;  /* 0x0000000000007992 */ /* 0x0003ee0000008000 */
[----:B-1----:R-:W1:Y:S02]  /*7bd0*/  FENCE.VIEW.ASYNC.S ;  /* 0x00000000000073c6 */ /* 0x002e640000000000 */
[----:B-1----:R-:W-:Y:S06]  /*7be0*/  BAR.SYNC.DEFER_BLOCKING 0x1, 0x80 ;  /* 0x0042000000007b1d */ /* 0x002fec0000010000 */
[----:B------:R-:W-:Y:S05]  /*7bf0*/  @P0 BRA `(.L_x_144) ;  /* 0x0000000000340947 */ /* 0x000fea0003800000 */
[----:B------:R-:W-:Y:S01]  /*7c00*/  UIADD3 UR12, UPT, UPT, UR43, 0x1400, URZ ;  /* 0x000014002b0c7890 */ /* 0x000fe2000fffe0ff */
[----:B------:R-:W-:Y:S01]  /*7c10*/  R2UR UR9, R94 ;  /* 0x000000005e0972ca */ /* 0x000fe200000e0000 */
[----:B------:R-:W-:Y:S01]  /*7c20*/  UIADD3 UR10, UP0, UPT, UR46, 0x680, URZ ;  /* 0x000006802e0a7890 */ /* 0x000fe2000ff1e0ff */
[----:B------:R-:W-:Y:S01]  /*7c30*/  R2UR UR8, R93 ;  /* 0x000000005d0872ca */ /* 0x000fe200000e0000 */
[----:B------:R-:W-:Y:S02]  /*7c40*/  UMOV UR7, UR36 ;  /* 0x0000002400077c82 */ /* 0x000fe40008000000 */
[----:B------:R-:W-:Y:S01]  /*7c50*/  IMAD.U32 R111, RZ, RZ, UR12 ;  /* 0x0000000cff6f7e24 */ /* 0x000fe2000f8e00ff */
[----:B------:R-:W-:Y:S04]  /*7c60*/  UIADD3.X UR11, UPT, UPT, URZ, UR47, URZ, UP0, !UPT ;  /* 0x0000002fff0b7290 */ /* 0x000fe800087fe4ff */
[----:B------:R-:W-:Y:S03]  /*7c70*/  R2UR UR4, R111 ;  /* 0x000000006f0472ca */ /* 0x000fe600000e0000 */
[----:B------:R-:W-:Y:S02]  /*7c80*/  USHF.L.U32 UR5, UR9, 0x6, URZ ;  /* 0x0000000609057899 */ /* 0x000fe400080006ff */
[----:B------:R-:W-:Y:S09]  /*7c90*/  USHF.L.U32 UR6, UR8, 0x6, URZ ;  /* 0x0000000608067899 */ /* 0x000ff200080006ff */
[----:B------:R1:W-:Y:S01]  /*7ca0*/  UTMASTG.3D [UR4], [UR10] ;  /* 0x000000040a0073b5 */ /* 0x0003e20008010000 */
[----:B------:R0:W-:Y:S01]  /*7cb0*/  UTMACMDFLUSH ;  /* 0x00000000000079b7 */ /* 0x0001e20000000000 */
[----:B-1----:R-:W-:Y:S04]  /*7cc0*/  DEPBAR.LE SB0, 0x0 ;  /* 0x000080000000791a */ /* 0x002fe80000000000 */
.L_x_144:
[----:B------:R-:W-:Y:S05]  /*7cd0*/  BSYNC.RECONVERGENT B0 ;  /* 0x0000000000007941 */ /* 0x000fea0003800200 */
.L_x_143:
[----:B------:R-:W-:Y:S01]  /*7ce0*/  BAR.SYNC.DEFER_BLOCKING 0x1, 0x80 ;  /* 0x0042000000007b1d */ /* 0x000fe20000010000 */
[----:B------:R-:W-:Y:S01]  /*7cf0*/  ISETP.NE.AND P2, PT, R112, RZ, PT ;  /* 0x000000ff7000720c */ /* 0x000fe20003f45270 */
[----:B------:R-:W-:Y:S01]  /*7d00*/  IMAD.IADD R94, R43, 0x1, R81 ;  /* 0x000000012b5e7824 */ /* 0x000fe200078e0251 */
[----:B------:R-:W-:Y:S01]  /*7d10*/  ISETP.NE.AND P0, PT, R114, 0x2, PT ;  /* 0x000000027200780c */ /* 0x000fe20003f05270 */
[----:B------:R-:W-:Y:S01]  /*7d20*/  IMAD.IADD R93, R45, 0x1, R92 ;  /* 0x000000012d5d7824 */ /* 0x000fe200078e025c */
[----:B------:R-:W-:Y:S02]  /*7d30*/  ISETP.NE.AND P1, PT, R113, 0x4, PT ;  /* 0x000000047100780c */ /* 0x000fe40003f25270 */
[----:B------:R-:W-:Y:S02]  /*7d40*/  SEL R0, RZ, 0x1, P0 ;  /* 0x00000001ff007807 */ /* 0x000fe40000000000 */
[----:B------:R-:W-:Y:S02]  /*7d50*/  SEL R3, RZ, 0x1, P1 ;  /* 0x00000001ff037807 */ /* 0x000fe40000800000 */
[----:B------:R-:W-:Y:S02]  /*7d60*/  LOP3.LUT R109, R109, R0, RZ, 0x3c, !PT ;  /* 0x000000006d6d7212 */ /* 0x000fe400078e3cff */
[----:B------:R-:W-:Y:S02]  /*7d70*/  LOP3.LUT R110, R110, R3, RZ, 0x3c, !PT ;  /* 0x000000036e6e7212 */ /* 0x000fe400078e3cff */
[----:B------:R-:W-:Y:S02]  /*7d80*/  @P2 R2UR UR36, R107 ;  /* 0x000000006b2422ca */ /* 0x000fe400000e0000 */
[----:B------:R-:W-:Y:S02]  /*7d90*/  SEL R114, R114, RZ, P0 ;  /* 0x000000ff72727207 */ /* 0x000fe40000000000 */
[----:B------:R-:W-:Y:S01]  /*7da0*/  SEL R44, R113, RZ, P1 ;  /* 0x000000ff712c7207 */ /* 0x000fe20000800000 */
[----:B------:R-:W-:Y:S10]  /*7db0*/  @P2 BRA `(.L_x_145) ;  /* 0xffffffe400a02947 */ /* 0x000ff4000383ffff */
[----:B------:R-:W-:Y:S05]  /*7dc0*/  EXIT ;  /* 0x000000000000794d */ /* 0x000fea0003800000 */
.L_x_25:
[----:B--2---:R2:W4:Y:S02]  /*7dd0*/  SYNCS.PHASECHK.TRANS64.TRYWAIT P0, [R3+URZ+0x2d0], R2 ;  /* 0x0002d002030075a7 */ /* 0x00452400080011ff */
[----:B----4-:R-:W-:Y:S05]  /*7de0*/  @!P0 NANOSLEEP.SYNCS 0x989680 ;  /* 0x009896800000895d */ /* 0x010fea0003900000 */
[----:B------:R-:W4:Y:S02]  /*7df0*/  @!P0 SYNCS.PHASECHK.TRANS64 P0, [R3+URZ+0x2d0], R2 ;  /* 0x0002d002030085a7 */ /* 0x000f2400080010ff */
[----:B----4-:R-:W-:Y:S05]  /*7e00*/  @!P0 BRA `(.L_x_25) ;  /* 0xfffffffc00f08947 */ /* 0x010fea000383ffff */
[----:B------:R-:W-:Y:S05]  /*7e10*/  BRA `(.L_x_146) ;  /* 0xffffff9c00707947 */ /* 0x000fea000383ffff */
.L_x_28:
[----:B-1----:R-:W-:-:S07]  /*7e20*/  MOV R2, UR33 ;  /* 0x0000002100027c02 */ /* 0x002fce0008000f00 */
.L_x_147:
[----:B-1----:R1:W2:Y:S02]  /*7e30*/  SYNCS.PHASECHK.TRANS64.TRYWAIT P0, [R2+URZ+0x120], R5 ;  /* 0x00012005020075a7 */ /* 0x0022a400080011ff */
[----:B--2---:R-:W-:Y:S05]  /*7e40*/  @!P0 NANOSLEEP.SYNCS 0x989680 ;  /* 0x009896800000895d */ /* 0x004fea0003900000 */
[----:B------:R-:W2:Y:S02]  /*7e50*/  @!P0 SYNCS.PHASECHK.TRANS64 P0, [R2+URZ+0x120], R5 ;  /* 0x00012005020085a7 */ /* 0x000ea400080010ff */
[----:B--2---:R-:W-:Y:S05]  /*7e60*/  @!P0 BRA `(.L_x_147) ;  /* 0xfffffffc00f08947 */ /* 0x004fea000383ffff */
[----:B------:R-:W-:Y:S05]  /*7e70*/  BRA `(.L_x_27) ;  /* 0xffffff9c00d87947 */ /* 0x000fea000383ffff */
.L_x_35:
[----:B-1----:R-:W-:-:S07]  /*7e80*/  MOV R2, UR17 ;  /* 0x0000001100027c02 */ /* 0x002fce0008000f00 */
.L_x_148:
[----:B-1----:R1:W2:Y:S02]  /*7e90*/  SYNCS.PHASECHK.TRANS64.TRYWAIT P0, [R2+URZ+0x120], R5 ;  /* 0x00012005020075a7 */ /* 0x0022a400080011ff */
[----:B--2---:R-:W-:Y:S05]  /*7ea0*/  @!P0 NANOSLEEP.SYNCS 0x989680 ;  /* 0x009896800000895d */ /* 0x004fea0003900000 */
[----:B------:R-:W2:Y:S02]  /*7eb0*/  @!P0 SYNCS.PHASECHK.TRANS64 P0, [R2+URZ+0x120], R5 ;  /* 0x00012005020085a7 */ /* 0x000ea400080010ff */
[----:B--2---:R-:W-:Y:S05]  /*7ec0*/  @!P0 BRA `(.L_x_148) ;  /* 0xfffffffc00f08947 */ /* 0x004fea000383ffff */
[----:B------:R-:W-:Y:S05]  /*7ed0*/  BRA `(.L_x_34) ;  /* 0xffffffa000947947 */ /* 0x000fea000383ffff */
.L_x_40:
[----:B-1----:R1:W2:Y:S02]  /*7ee0*/  SYNCS.PHASECHK.TRANS64.TRYWAIT P0, [R2+URZ+0x260], R3 ;  /* 0x00026003020075a7 */ /* 0x0022a400080011ff */
[----:B--2---:R-:W-:Y:S05]  /*7ef0*/  @!P0 NANOSLEEP.SYNCS 0x989680 ;  /* 0x009896800000895d */ /* 0x004fea0003900000 */
[----:B------:R-:W2:Y:S02]  /*7f00*/  @!P0 SYNCS.PHASECHK.TRANS64 P0, [R2+URZ+0x260], R3 ;  /* 0x00026003020085a7 */ /* 0x000ea400080010ff */
[----:B--2---:R-:W-:Y:S05]  /*7f10*/  @!P0 BRA `(.L_x_40) ;  /* 0xfffffffc00f08947 */ /* 0x004fea000383ffff */
[----:B------:R-:W-:Y:S05]  /*7f20*/  BRA `(.L_x_149) ;  /* 0xffffffa400387947 */ /* 0x000fea000383ffff */
.L_x_44:
[----:B---3--:R-:W-:-:S07]  /*7f30*/  MOV R0, UR5 ;  /* 0x0000000500007c02 */ /* 0x008fce0008000f00 */
.L_x_150:
[----:B-1----:R1:W2:Y:S02]  /*7f40*/  SYNCS.PHASECHK.TRANS64.TRYWAIT P0, [R0+URZ], R3 ;  /* 0x00000003000075a7 */ /* 0x0022a400080011ff */
[----:B--2---:R-:W-:Y:S05]  /*7f50*/  @!P0 NANOSLEEP.SYNCS 0x989680 ;  /* 0x009896800000895d */ /* 0x004fea0003900000 */
[----:B------:R-:W2:Y:S02]  /*7f60*/  @!P0 SYNCS.PHASECHK.TRANS64 P0, [R0+URZ], R3 ;  /* 0x00000003000085a7 */ /* 0x000ea400080010ff */
[----:B--2---:R-:W-:Y:S05]  /*7f70*/  @!P0 BRA `(.L_x_150) ;  /* 0xfffffffc00f08947 */ /* 0x004fea000383ffff */
[----:B------:R-:W-:Y:S05]  /*7f80*/  BRA `(.L_x_151) ;  /* 0xffffffa800a87947 */ /* 0x000fea000383ffff */
.L_x_45:
[----:B---3--:R-:W-:-:S07]  /*7f90*/  MOV R0, UR5 ;  /* 0x0000000500007c02 */ /* 0x008fce0008000f00 */
.L_x_152:
[----:B-1----:R1:W2:Y:S02]  /*7fa0*/  SYNCS.PHASECHK.TRANS64.TRYWAIT P0, [R0+URZ], R3 ;  /* 0x00000003000075a7 */ /* 0x0022a400080011ff */
[----:B--2---:R-:W-:Y:S05]  /*7fb0*/  @!P0 NANOSLEEP.SYNCS 0x989680 ;  /* 0x009896800000895d */ /* 0x004fea0003900000 */
[----:B------:R-:W2:Y:S02]  /*7fc0*/  @!P0 SYNCS.PHASECHK.TRANS64 P0, [R0+URZ], R3 ;  /* 0x00000003000085a7 */ /* 0x000ea400080010ff */
[----:B--2---:R-:W-:Y:S05]  /*7fd0*/  @!P0 BRA `(.L_x_152) ;  /* 0xfffffffc00f08947 */ /* 0x004fea000383ffff */
[----:B------:R-:W-:Y:S05]  /*7fe0*/  BRA `(.L_x_153) ;  /* 0xffffffa800b47947 */ /* 0x000fea000383ffff */
.L_x_46:
[----:B---3--:R-:W-:-:S07]  /*7ff0*/  MOV R0, UR5 ;  /* 0x0000000500007c02 */ /* 0x008fce0008000f00 */
.L_x_154:
[----:B-1----:R1:W2:Y:S02]  /*8000*/  SYNCS.PHASECHK.TRANS64.TRYWAIT P0, [R0+URZ], R3 ;  /* 0x00000003000075a7 */ /* 0x0022a400080011ff */
[----:B--2---:R-:W-:Y:S05]  /*8010*/  @!P0 NANOSLEEP.SYNCS 0x989680 ;  /* 0x009896800000895d */ /* 0x004fea0003900000 */
[----:B------:R-:W2:Y:S02]  /*8020*/  @!P0 SYNCS.PHASECHK.TRANS64 P0, [R0+URZ], R3 ;  /* 0x00000003000085a7 */ /* 0x000ea400080010ff */
[----:B--2---:R-:W-:Y:S05]  /*8030*/  @!P0 BRA `(.L_x_154) ;  /* 0xfffffffc00f08947 */ /* 0x004fea000383ffff */
[----:B------:R-:W-:Y:S05]  /*8040*/  BRA `(.L_x_155) ;  /* 0xffffffa800c07947 */ /* 0x000fea000383ffff */
.L_x_47:
[----:B---3--:R-:W-:-:S07]  /*8050*/  MOV R0, UR5 ;  /* 0x0000000500007c02 */ /* 0x008fce0008000f00 */
.L_x_156:
[----:B-1----:R1:W2:Y:S02]  /*8060*/  SYNCS.PHASECHK.TRANS64.TRYWAIT P0, [R0+URZ], R3 ;  /* 0x00000003000075a7 */ /* 0x0022a400080011ff */
[----:B--2---:R-:W-:Y:S05]  /*8070*/  @!P0 NANOSLEEP.SYNCS 0x989680 ;  /* 0x009896800000895d */ /* 0x004fea0003900000 */
[----:B------:R-:W2:Y:S02]  /*8080*/  @!P0 SYNCS.PHASECHK.TRANS64 P0, [R0+URZ], R3 ;  /* 0x00000003000085a7 */ /* 0x000ea400080010ff */
[----:B--2---:R-:W-:Y:S05]  /*8090*/  @!P0 BRA `(.L_x_156) ;  /* 0xfffffffc00f08947 */ /* 0x004fea000383ffff */
[----:B------:R-:W-:Y:S05]  /*80a0*/  BRA `(.L_x_157) ;  /* 0xffffffa800cc7947 */ /* 0x000fea000383ffff */
.L_x_48:
[----:B---3--:R-:W-:-:S07]  /*80b0*/  MOV R0, UR5 ;  /* 0x0000000500007c02 */ /* 0x008fce0008000f00 */
.L_x_158:
[----:B-1----:R1:W2:Y:S02]  /*80c0*/  SYNCS.PHASECHK.TRANS64.TRYWAIT P0, [R0+URZ], R3 ;  /* 0x00000003000075a7 */ /* 0x0022a400080011ff */
[----:B--2---:R-:W-:Y:S05]  /*80d0*/  @!P0 NANOSLEEP.SYNCS 0x989680 ;  /* 0x009896800000895d */ /* 0x004fea0003900000 */
[----:B------:R-:W2:Y:S02]  /*80e0*/  @!P0 SYNCS.PHASECHK.TRANS64 P0, [R0+URZ], R3 ;  /* 0x00000003000085a7 */ /* 0x000ea400080010ff */
[----:B--2---:R-:W-:Y:S05]  /*80f0*/  @!P0 BRA `(.L_x_158) ;  /* 0xfffffffc00f08947 */ /* 0x004fea000383ffff */
[----:B------:R-:W-:Y:S05]  /*8100*/  BRA `(.L_x_159) ;  /* 0xffffffa800d87947 */ /* 0x000fea000383ffff */
.L_x_49:
[----:B---3--:R-:W-:-:S07]  /*8110*/  MOV R0, UR5 ;  /* 0x0000000500007c02 */ /* 0x008fce0008000f00 */
.L_x_160:
[----:B-1----:R1:W2:Y:S02]  /*8120*/  SYNCS.PHASECHK.TRANS64.TRYWAIT P0, [R0+URZ], R3 ;  /* 0x00000003000075a7 */ /* 0x0022a400080011ff */
[----:B--2---:R-:W-:Y:S05]  /*8130*/  @!P0 NANOSLEEP.SYNCS 0x989680 ;  /* 0x009896800000895d */ /* 0x004fea0003900000 */
[----:B------:R-:W2:Y:S02]  /*8140*/  @!P0 SYNCS.PHASECHK.TRANS64 P0, [R0+URZ], R3 ;  /* 0x00000003000085a7 */ /* 0x000ea400080010ff */
[----:B--2---:R-:W-:Y:S05]  /*8150*/  @!P0 BRA `(.L_x_160) ;  /* 0xfffffffc00f08947 */ /* 0x004fea000383ffff */
[----:B------:R-:W-:Y:S05]  /*8160*/  BRA `(.L_x_161) ;  /* 0xffffffa800e47947 */ /* 0x000fea000383ffff */
.L_x_50:
[----:B---3--:R-:W-:-:S07]  /*8170*/  MOV R0, UR5 ;  /* 0x0000000500007c02 */ /* 0x008fce0008000f00 */
.L_x_162:
[----:B-1----:R1:W2:Y:S02]  /*8180*/  SYNCS.PHASECHK.TRANS64.TRYWAIT P0, [R0+URZ], R3 ;  /* 0x00000003000075a7 */ /* 0x0022a400080011ff */
[----:B--2---:R-:W-:Y:S05]  /*8190*/  @!P0 NANOSLEEP.SYNCS 0x989680 ;  /* 0x009896800000895d */ /* 0x004fea0003900000 */
[----:B------:R-:W2:Y:S02]  /*81a0*/  @!P0 SYNCS.PHASECHK.TRANS64 P0, [R0+URZ], R3 ;  /* 0x00000003000085a7 */ /* 0x000ea400080010ff */
[----:B--2---:R-:W-:Y:S05]  /*81b0*/  @!P0 BRA `(.L_x_162) ;  /* 0xfffffffc00f08947 */ /* 0x004fea000383ffff */
[----:B------:R-:W-:Y:S05]  /*81c0*/  BRA `(.L_x_163) ;  /* 0xffffffa800f07947 */ /* 0x000fea000383ffff */
.L_x_51:
[----:B---3--:R-:W-:-:S07]  /*81d0*/  MOV R0, UR5 ;  /* 0x0000000500007c02 */ /* 0x008fce0008000f00 */
.L_x_164:
[----:B-1----:R1:W2:Y:S02]  /*81e0*/  SYNCS.PHASECHK.TRANS64.TRYWAIT P0, [R0+URZ], R3 ;  /* 0x00000003000075a7 */ /* 0x0022a400080011ff */
[----:B--2---:R-:W-:Y:S05]  /*81f0*/  @!P0 NANOSLEEP.SYNCS 0x989680 ;  /* 0x009896800000895d */ /* 0x004fea0003900000 */
[----:B------:R-:W2:Y:S02]  /*8200*/  @!P0 SYNCS.PHASECHK.TRANS64 P0, [R0+URZ], R3 ;  /* 0x00000003000085a7 */ /* 0x000ea400080010ff */
[----:B--2---:R-:W-:Y:S05]  /*8210*/  @!P0 BRA `(.L_x_164) ;  /* 0xfffffffc00f08947 */ /* 0x004fea000383ffff */
[----:B------:R-:W-:Y:S05]  /*8220*/  BRA `(.L_x_165) ;  /* 0xffffffa800fc7947 */ /* 0x000fea000383ffff */
.L_x_52:
[----:B---3--:R-:W-:-:S07]  /*8230*/  MOV R0, UR5 ;  /* 0x0000000500007c02 */ /* 0x008fce0008000f00 */
.L_x_166:
[----:B-1----:R1:W2:Y:S02]  /*8240*/  SYNCS.PHASECHK.TRANS64.TRYWAIT P0, [R0+URZ], R3 ;  /* 0x00000003000075a7 */ /* 0x0022a400080011ff */
[----:B--2---:R-:W-:Y:S05]  /*8250*/  @!P0 NANOSLEEP.SYNCS 0x989680 ;  /* 0x009896800000895d */ /* 0x004fea0003900000 */
[----:B------:R-:W2:Y:S02]  /*8260*/  @!P0 SYNCS.PHASECHK.TRANS64 P0, [R0+URZ], R3 ;  /* 0x00000003000085a7 */ /* 0x000ea400080010ff */
[----:B--2---:R-:W-:Y:S05]  /*8270*/  @!P0 BRA `(.L_x_166) ;  /* 0xfffffffc00f08947 */ /* 0x004fea000383ffff */
[----:B------:R-:W-:Y:S05]  /*8280*/  BRA `(.L_x_167) ;  /* 0xffffffac00087947 */ /* 0x000fea000383ffff */
.L_x_53:
[----:B---3--:R-:W-:-:S07]  /*8290*/  MOV R0, UR5 ;  /* 0x0000000500007c02 */ /* 0x008fce0008000f00 */
.L_x_168:
[----:B-1----:R1:W2:Y:S02]  /*82a0*/  SYNCS.PHASECHK.TRANS64.TRYWAIT P0, [R0+URZ], R3 ;  /* 0x00000003000075a7 */ /* 0x0022a400080011ff */
[----:B--2---:R-:W-:Y:S05]  /*82b0*/  @!P0 NANOSLEEP.SYNCS 0x989680 ;  /* 0x009896800000895d */ /* 0x004fea0003900000 */
[----:B------:R-:W2:Y:S02]  /*82c0*/  @!P0 SYNCS.PHASECHK.TRANS64 P0, [R0+URZ], R3 ;  /* 0x00000003000085a7 */ /* 0x000ea400080010ff */
[----:B--2---:R-:W-:Y:S05]  /*82d0*/  @!P0 BRA `(.L_x_168) ;  /* 0xfffffffc00f08947 */ /* 0x004fea000383ffff */
[----:B------:R-:W-:Y:S05]  /*82e0*/  BRA `(.L_x_169) ;  /* 0xffffffac00147947 */ /* 0x000fea000383ffff */
.L_x_54:
[----:B---3--:R-:W-:-:S07]  /*82f0*/  MOV R0, UR5 ;  /* 0x0000000500007c02 */ /* 0x008fce0008000f00 */
.L_x_170:
[----:B-1----:R1:W2:Y:S02]  /*8300*/  SYNCS.PHASECHK.TRANS64.TRYWAIT P0, [R0+URZ], R3 ;  /* 0x00000003000075a7 */ /* 0x0022a400080011ff */
[----:B--2---:R-:W-:Y:S05]  /*8310*/  @!P0 NANOSLEEP.SYNCS 0x989680 ;  /* 0x009896800000895d */ /* 0x004fea0003900000 */
[----:B------:R-:W2:Y:S02]  /*8320*/  @!P0 SYNCS.PHASECHK.TRANS64 P0, [R0+URZ], R3 ;  /* 0x00000003000085a7 */ /* 0x000ea400080010ff */
[----:B--2---:R-:W-:Y:S05]  /*8330*/  @!P0 BRA `(.L_x_170) ;  /* 0xfffffffc00f08947 */ /* 0x004fea000383ffff */
[----:B------:R-:W-:Y:S05]  /*8340*/  BRA `(.L_x_171) ;  /* 0xffffffac00207947 */ /* 0x000fea000383ffff */
.L_x_55:
[----:B---3--:R-:W-:-:S07]  /*8350*/  MOV R0, UR5 ;  /* 0x0000000500007c02 */ /* 0x008fce0008000f00 */
.L_x_172:
[----:B-1----:R1:W2:Y:S02]  /*8360*/  SYNCS.PHASECHK.TRANS64.TRYWAIT P0, [R0+URZ], R3 ;  /* 0x00000003000075a7 */ /* 0x0022a400080011ff */
[----:B--2---:R-:W-:Y:S05]  /*8370*/  @!P0 NANOSLEEP.SYNCS 0x989680 ;  /* 0x009896800000895d */ /* 0x004fea0003900000 */
[----:B------:R-:W2:Y:S02]  /*8380*/  @!P0 SYNCS.PHASECHK.TRANS64 P0, [R0+URZ], R3 ;  /* 0x00000003000085a7 */ /* 0x000ea400080010ff */
[----:B--2---:R-:W-:Y:S05]  /*8390*/  @!P0 BRA `(.L_x_172) ;  /* 0xfffffffc00f08947 */ /* 0x004fea000383ffff */
[----:B------:R-:W-:Y:S05]  /*83a0*/  BRA `(.L_x_173) ;  /* 0xffffffac002c7947 */ /* 0x000fea000383ffff */
.L_x_56:
[----:B---3--:R-:W-:-:S07]  /*83b0*/  MOV R0, UR5 ;  /* 0x0000000500007c02 */ /* 0x008fce0008000f00 */
.L_x_174:
[----:B-1----:R1:W2:Y:S02]  /*83c0*/  SYNCS.PHASECHK.TRANS64.TRYWAIT P0, [R0+URZ], R3 ;  /* 0x00000003000075a7 */ /* 0x0022a400080011ff */
[----:B--2---:R-:W-:Y:S05]  /*83d0*/  @!P0 NANOSLEEP.SYNCS 0x989680 ;  /* 0x009896800000895d */ /* 0x004fea0003900000 */
[----:B------:R-:W2:Y:S02]  /*83e0*/  @!P0 SYNCS.PHASECHK.TRANS64 P0, [R0+URZ], R3 ;  /* 0x00000003000085a7 */ /* 0x000ea400080010ff */
[----:B--2---:R-:W-:Y:S05]  /*83f0*/  @!P0 BRA `(.L_x_174) ;  /* 0xfffffffc00f08947 */ /* 0x004fea000383ffff */
[----:B------:R-:W-:Y:S05]  /*8400*/  BRA `(.L_x_175) ;  /* 0xffffffac00387947 */ /* 0x000fea000383ffff */
.L_x_57:
[----:B---3--:R-:W-:-:S07]  /*8410*/  MOV R0, UR5 ;  /* 0x0000000500007c02 */ /* 0x008fce0008000f00 */
.L_x_176:
[----:B-1----:R1:W2:Y:S02]  /*8420*/  SYNCS.PHASECHK.TRANS64.TRYWAIT P0, [R0+URZ], R3 ;  /* 0x00000003000075a7 */ /* 0x0022a400080011ff */
[----:B--2---:R-:W-:Y:S05]  /*8430*/  @!P0 NANOSLEEP.SYNCS 0x989680 ;  /* 0x009896800000895d */ /* 0x004fea0003900000 */
[----:B------:R-:W2:Y:S02]  /*8440*/  @!P0 SYNCS.PHASECHK.TRANS64 P0, [R0+URZ], R3 ;  /* 0x00000003000085a7 */ /* 0x000ea400080010ff */
[----:B--2---:R-:W-:Y:S05]  /*8450*/  @!P0 BRA `(.L_x_176) ;  /* 0xfffffffc00f08947 */ /* 0x004fea000383ffff */
[----:B------:R-:W-:Y:S05]  /*8460*/  BRA `(.L_x_177) ;  /* 0xffffffac00447947 */ /* 0x000fea000383ffff */
.L_x_58:
[----:B---3--:R-:W-:-:S07]  /*8470*/  MOV R0, UR5 ;  /* 0x0000000500007c02 */ /* 0x008fce0008000f00 */
.L_x_178:
[----:B-1----:R1:W2:Y:S02]  /*8480*/  SYNCS.PHASECHK.TRANS64.TRYWAIT P0, [R0+URZ], R3 ;  /* 0x00000003000075a7 */ /* 0x0022a400080011ff */
[----:B--2---:R-:W-:Y:S05]  /*8490*/  @!P0 NANOSLEEP.SYNCS 0x989680 ;  /* 0x009896800000895d */ /* 0x004fea0003900000 */
[----:B------:R-:W2:Y:S02]  /*84a0*/  @!P0 SYNCS.PHASECHK.TRANS64 P0, [R0+URZ], R3 ;  /* 0x00000003000085a7 */ /* 0x000ea400080010ff */
[----:B--2---:R-:W-:Y:S05]  /*84b0*/  @!P0 BRA `(.L_x_178) ;  /* 0xfffffffc00f08947 */ /* 0x004fea000383ffff */
[----:B------:R-:W-:Y:S05]  /*84c0*/  BRA `(.L_x_179) ;  /* 0xffffffac00507947 */ /* 0x000fea000383ffff */
.L_x_59:
[----:B---3--:R-:W-:-:S07]  /*84d0*/  MOV R0, UR5 ;  /* 0x0000000500007c02 */ /* 0x008fce0008000f00 */
.L_x_180:
[----:B-1----:R1:W2:Y:S02]  /*84e0*/  SYNCS.PHASECHK.TRANS64.TRYWAIT P0, [R0+URZ], R3 ;  /* 0x00000003000075a7 */ /* 0x0022a400080011ff */
[----:B--2---:R-:W-:Y:S05]  /*84f0*/  @!P0 NANOSLEEP.SYNCS 0x989680 ;  /* 0x009896800000895d */ /* 0x004fea0003900000 */
[----:B------:R-:W2:Y:S02]  /*8500*/  @!P0 SYNCS.PHASECHK.TRANS64 P0, [R0+URZ], R3 ;  /* 0x00000003000085a7 */ /* 0x000ea400080010ff */
[----:B--2---:R-:W-:Y:S05]  /*8510*/  @!P0 BRA `(.L_x_180) ;  /* 0xfffffffc00f08947 */ /* 0x004fea000383ffff */
[----:B------:R-:W-:Y:S05]  /*8520*/  BRA `(.L_x_181) ;  /* 0xffffffac005c7947 */ /* 0x000fea000383ffff */
.L_x_60:
[----:B---3--:R-:W-:-:S07]  /*8530*/  MOV R0, UR5 ;  /* 0x0000000500007c02 */ /* 0x008fce0008000f00 */
.L_x_182:
[----:B-1----:R1:W2:Y:S02]  /*8540*/  SYNCS.PHASECHK.TRANS64.TRYWAIT P0, [R0+URZ], R3 ;  /* 0x00000003000075a7 */ /* 0x0022a400080011ff */
[----:B--2---:R-:W-:Y:S05]  /*8550*/  @!P0 NANOSLEEP.SYNCS 0x989680 ;  /* 0x009896800000895d */ /* 0x004fea0003900000 */
[----:B------:R-:W2:Y:S02]  /*8560*/  @!P0 SYNCS.PHASECHK.TRANS64 P0, [R0+URZ], R3 ;  /* 0x00000003000085a7 */ /* 0x000ea400080010ff */
[----:B--2---:R-:W-:Y:S05]  /*8570*/  @!P0 BRA `(.L_x_182) ;  /* 0xfffffffc00f08947 */ /* 0x004fea000383ffff */
[----:B------:R-:W-:Y:S05]  /*8580*/  BRA `(.L_x_183) ;  /* 0xffffffac00687947 */ /* 0x000fea000383ffff */
.L_x_61:
[----:B---3--:R-:W-:-:S07]  /*8590*/  MOV R0, UR5 ;  /* 0x0000000500007c02 */ /* 0x008fce0008000f00 */
.L_x_184:
[----:B-1----:R1:W2:Y:S02]  /*85a0*/  SYNCS.PHASECHK.TRANS64.TRYWAIT P0, [R0+URZ], R3 ;  /* 0x00000003000075a7 */ /* 0x0022a400080011ff */
[----:B--2---:R-:W-:Y:S05]  /*85b0*/  @!P0 NANOSLEEP.SYNCS 0x989680 ;  /* 0x009896800000895d */ /* 0x004fea0003900000 */
[----:B------:R-:W2:Y:S02]  /*85c0*/  @!P0 SYNCS.PHASECHK.TRANS64 P0, [R0+URZ], R3 ;  /* 0x00000003000085a7 */ /* 0x000ea400080010ff */
[----:B--2---:R-:W-:Y:S05]  /*85d0*/  @!P0 BRA `(.L_x_184) ;  /* 0xfffffffc00f08947 */ /* 0x004fea000383ffff */
[----:B------:R-:W-:Y:S05]  /*85e0*/  BRA `(.L_x_185) ;  /* 0xffffffac00747947 */ /* 0x000fea000383ffff */
.L_x_62:
[----:B---3--:R-:W-:-:S07]  /*85f0*/  MOV R0, UR5 ;  /* 0x0000000500007c02 */ /* 0x008fce0008000f00 */
.L_x_186:
[----:B-1----:R1:W2:Y:S02]  /*8600*/  SYNCS.PHASECHK.TRANS64.TRYWAIT P0, [R0+URZ], R3 ;  /* 0x00000003000075a7 */ /* 0x0022a400080011ff */
[----:B--2---:R-:W-:Y:S05]  /*8610*/  @!P0 NANOSLEEP.SYNCS 0x989680 ;  /* 0x009896800000895d */ /* 0x004fea0003900000 */
[----:B------:R-:W2:Y:S02]  /*8620*/  @!P0 SYNCS.PHASECHK.TRANS64 P0, [R0+URZ], R3 ;  /* 0x00000003000085a7 */ /* 0x000ea400080010ff */
[----:B--2---:R-:W-:Y:S05]  /*8630*/  @!P0 BRA `(.L_x_186) ;  /* 0xfffffffc00f08947 */ /* 0x004fea000383ffff */
[----:B------:R-:W-:Y:S05]  /*8640*/  BRA `(.L_x_187) ;  /* 0xffffffac00807947 */ /* 0x000fea000383ffff */
.L_x_63:
[----:B---3--:R-:W-:-:S07]  /*8650*/  MOV R0, UR5 ;  /* 0x0000000500007c02 */ /* 0x008fce0008000f00 */
.L_x_188:
[----:B-1----:R1:W2:Y:S02]  /*8660*/  SYNCS.PHASECHK.TRANS64.TRYWAIT P0, [R0+URZ], R3 ;  /* 0x00000003000075a7 */ /* 0x0022a400080011ff */
[----:B--2---:R-:W-:Y:S05]  /*8670*/  @!P0 NANOSLEEP.SYNCS 0x989680 ;  /* 0x009896800000895d */ /* 0x004fea0003900000 */
[----:B------:R-:W2:Y:S02]  /*8680*/  @!P0 SYNCS.PHASECHK.TRANS64 P0, [R0+URZ], R3 ;  /* 0x00000003000085a7 */ /* 0x000ea400080010ff */
[----:B--2---:R-:W-:Y:S05]  /*8690*/  @!P0 BRA `(.L_x_188) ;  /* 0xfffffffc00f08947 */ /* 0x004fea000383ffff */
[----:B------:R-:W-:Y:S05]  /*86a0*/  BRA `(.L_x_189) ;  /* 0xffffffac008c7947 */ /* 0x000fea000383ffff */
.L_x_64:
[----:B---3--:R-:W-:-:S07]  /*86b0*/  MOV R0, UR5 ;  /* 0x0000000500007c02 */ /* 0x008fce0008000f00 */
.L_x_190:
[----:B-1----:R1:W2:Y:S02]  /*86c0*/  SYNCS.PHASECHK.TRANS64.TRYWAIT P0, [R0+URZ], R3 ;  /* 0x00000003000075a7 */ /* 0x0022a400080011ff */
[----:B--2---:R-:W-:Y:S05]  /*86d0*/  @!P0 NANOSLEEP.SYNCS 0x989680 ;  /* 0x009896800000895d */ /* 0x004fea0003900000 */
[----:B------:R-:W2:Y:S02]  /*86e0*/  @!P0 SYNCS.PHASECHK.TRANS64 P0, [R0+URZ], R3 ;  /* 0x00000003000085a7 */ /* 0x000ea400080010ff */
[----:B--2---:R-:W-:Y:S05]  /*86f0*/  @!P0 BRA `(.L_x_190) ;  /* 0xfffffffc00f08947 */ /* 0x004fea000383ffff */
[----:B------:R-:W-:Y:S05]  /*8700*/  BRA `(.L_x_191) ;  /* 0xffffffac00987947 */ /* 0x000fea000383ffff */
.L_x_65:
[----:B---3--:R-:W-:-:S07]  /*8710*/  MOV R0, UR5 ;  /* 0x0000000500007c02 */ /* 0x008fce0008000f00 */
.L_x_192:
[----:B-1----:R1:W2:Y:S02]  /*8720*/  SYNCS.PHASECHK.TRANS64.TRYWAIT P0, [R0+URZ], R3 ;  /* 0x00000003000075a7 */ /* 0x0022a400080011ff */
[----:B--2---:R-:W-:Y:S05]  /*8730*/  @!P0 NANOSLEEP.SYNCS 0x989680 ;  /* 0x009896800000895d */ /* 0x004fea0003900000 */
[----:B------:R-:W2:Y:S02]  /*8740*/  @!P0 SYNCS.PHASECHK.TRANS64 P0, [R0+URZ], R3 ;  /* 0x00000003000085a7 */ /* 0x000ea400080010ff */
[----:B--2---:R-:W-:Y:S05]  /*8750*/  @!P0 BRA `(.L_x_192) ;  /* 0xfffffffc00f08947 */ /* 0x004fea000383ffff */
[----:B------:R-:W-:Y:S05]  /*8760*/  BRA `(.L_x_193) ;  /* 0xffffffac00a47947 */ /* 0x000fea000383ffff */
.L_x_66:
[----:B---3--:R-:W-:-:S07]  /*8770*/  MOV R0, UR5 ;  /* 0x0000000500007c02 */ /* 0x008fce0008000f00 */
.L_x_194:
[----:B-1----:R1:W2:Y:S02]  /*8780*/  SYNCS.PHASECHK.TRANS64.TRYWAIT P0, [R0+URZ], R3 ;  /* 0x00000003000075a7 */ /* 0x0022a400080011ff */
[----:B--2---:R-:W-:Y:S05]  /*8790*/  @!P0 NANOSLEEP.SYNCS 0x989680 ;  /* 0x009896800000895d */ /* 0x004fea0003900000 */
[----:B------:R-:W2:Y:S02]  /*87a0*/  @!P0 SYNCS.PHASECHK.TRANS64 P0, [R0+URZ], R3 ;  /* 0x00000003000085a7 */ /* 0x000ea400080010ff */
[----:B--2---:R-:W-:Y:S05]  /*87b0*/  @!P0 BRA `(.L_x_194) ;  /* 0xfffffffc00f08947 */ /* 0x004fea000383ffff */
[----:B------:R-:W-:Y:S05]  /*87c0*/  BRA `(.L_x_195) ;  /* 0xffffffac00b07947 */ /* 0x000fea000383ffff */
.L_x_67:
[----:B---3--:R-:W-:-:S07]  /*87d0*/  MOV R0, UR5 ;  /* 0x0000000500007c02 */ /* 0x008fce0008000f00 */
.L_x_196:
[----:B-1----:R1:W2:Y:S02]  /*87e0*/  SYNCS.PHASECHK.TRANS64.TRYWAIT P0, [R0+URZ], R3 ;  /* 0x00000003000075a7 */ /* 0x0022a400080011ff */
[----:B--2---:R-:W-:Y:S05]  /*87f0*/  @!P0 NANOSLEEP.SYNCS 0x989680 ;  /* 0x009896800000895d */ /* 0x004fea0003900000 */
[----:B------:R-:W2:Y:S02]  /*8800*/  @!P0 SYNCS.PHASECHK.TRANS64 P0, [R0+URZ], R3 ;  /* 0x00000003000085a7 */ /* 0x000ea400080010ff */
[----:B--2---:R-:W-:Y:S05]  /*8810*/  @!P0 BRA `(.L_x_196) ;  /* 0xfffffffc00f08947 */ /* 0x004fea000383ffff */
[----:B------:R-:W-:Y:S05]  /*8820*/  BRA `(.L_x_197) ;  /* 0xffffffac00bc7947 */ /* 0x000fea000383ffff */
.L_x_68:
[----:B---3--:R-:W-:-:S07]  /*8830*/  MOV R0, UR5 ;  /* 0x0000000500007c02 */ /* 0x008fce0008000f00 */
.L_x_198:
[----:B-1----:R1:W2:Y:S02]  /*8840*/  SYNCS.PHASECHK.TRANS64.TRYWAIT P0, [R0+URZ], R3 ;  /* 0x00000003000075a7 */ /* 0x0022a400080011ff */
[----:B--2---:R-:W-:Y:S05]  /*8850*/  @!P0 NANOSLEEP.SYNCS 0x989680 ;  /* 0x009896800000895d */ /* 0x004fea0003900000 */
[----:B------:R-:W2:Y:S02]  /*8860*/  @!P0 SYNCS.PHASECHK.TRANS64 P0, [R0+URZ], R3 ;  /* 0x00000003000085a7 */ /* 0x000ea400080010ff */
[----:B--2---:R-:W-:Y:S05]  /*8870*/  @!P0 BRA `(.L_x_198) ;  /* 0xfffffffc00f08947 */ /* 0x004fea000383ffff */
[----:B------:R-:W-:Y:S05]  /*8880*/  BRA `(.L_x_199) ;  /* 0xffffffac00c87947 */ /* 0x000fea000383ffff */
.L_x_69:
[----:B---3--:R-:W-:-:S07]  /*8890*/  MOV R0, UR5 ;  /* 0x0000000500007c02 */ /* 0x008fce0008000f00 */
.L_x_200:
[----:B-1----:R1:W2:Y:S02]  /*88a0*/  SYNCS.PHASECHK.TRANS64.TRYWAIT P0, [R0+URZ], R3 ;  /* 0x00000003000075a7 */ /* 0x0022a400080011ff */
[----:B--2---:R-:W-:Y:S05]  /*88b0*/  @!P0 NANOSLEEP.SYNCS 0x989680 ;  /* 0x009896800000895d */ /* 0x004fea0003900000 */
[----:B------:R-:W2:Y:S02]  /*88c0*/  @!P0 SYNCS.PHASECHK.TRANS64 P0, [R0+URZ], R3 ;  /* 0x00000003000085a7 */ /* 0x000ea400080010ff */
[----:B--2---:R-:W-:Y:S05]  /*88d0*/  @!P0 BRA `(.L_x_200) ;  /* 0xfffffffc00f08947 */ /* 0x004fea000383ffff */
[----:B------:R-:W-:Y:S05]  /*88e0*/  BRA `(.L_x_201) ;  /* 0xffffffac00d47947 */ /* 0x000fea000383ffff */
.L_x_70:
[----:B---3--:R-:W-:-:S07]  /*88f0*/  MOV R0, UR5 ;  /* 0x0000000500007c02 */ /* 0x008fce0008000f00 */
.L_x_202:
[----:B-1----:R1:W2:Y:S02]  /*8900*/  SYNCS.PHASECHK.TRANS64.TRYWAIT P0, [R0+URZ], R3 ;  /* 0x00000003000075a7 */ /* 0x0022a400080011ff */
[----:B--2---:R-:W-:Y:S05]  /*8910*/  @!P0 NANOSLEEP.SYNCS 0x989680 ;  /* 0x009896800000895d */ /* 0x004fea0003900000 */
[----:B------:R-:W2:Y:S02]  /*8920*/  @!P0 SYNCS.PHASECHK.TRANS64 P0, [R0+URZ], R3 ;  /* 0x00000003000085a7 */ /* 0x000ea400080010ff */
[----:B--2---:R-:W-:Y:S05]  /*8930*/  @!P0 BRA `(.L_x_202) ;  /* 0xfffffffc00f08947 */ /* 0x004fea000383ffff */
[----:B------:R-:W-:Y:S05]  /*8940*/  BRA `(.L_x_203) ;  /* 0xffffffac00e07947 */ /* 0x000fea000383ffff */
.L_x_71:
[----:B---3--:R-:W-:-:S07]  /*8950*/  MOV R0, UR5 ;  /* 0x0000000500007c02 */ /* 0x008fce0008000f00 */
.L_x_204:
[----:B-1----:R1:W2:Y:S02]  /*8960*/  SYNCS.PHASECHK.TRANS64.TRYWAIT P0, [R0+URZ], R3 ;  /* 0x00000003000075a7 */ /* 0x0022a400080011ff */
[----:B--2---:R-:W-:Y:S05]  /*8970*/  @!P0 NANOSLEEP.SYNCS 0x989680 ;  /* 0x009896800000895d */ /* 0x004fea0003900000 */
[----:B------:R-:W2:Y:S02]  /*8980*/  @!P0 SYNCS.PHASECHK.TRANS64 P0, [R0+URZ], R3 ;  /* 0x00000003000085a7 */ /* 0x000ea400080010ff */
[----:B--2---:R-:W-:Y:S05]  /*8990*/  @!P0 BRA `(.L_x_204) ;  /* 0xfffffffc00f08947 */ /* 0x004fea000383ffff */
[----:B------:R-:W-:Y:S05]  /*89a0*/  BRA `(.L_x_205) ;  /* 0xffffffac00ec7947 */ /* 0x000fea000383ffff */
.L_x_72:
[----:B---3--:R-:W-:-:S07]  /*89b0*/  MOV R0, UR5 ;  /* 0x0000000500007c02 */ /* 0x008fce0008000f00 */
.L_x_206:
[----:B-1----:R1:W2:Y:S02]  /*89c0*/  SYNCS.PHASECHK.TRANS64.TRYWAIT P0, [R0+URZ], R3 ;  /* 0x00000003000075a7 */ /* 0x0022a400080011ff */
[----:B--2---:R-:W-:Y:S05]  /*89d0*/  @!P0 NANOSLEEP.SYNCS 0x989680 ;  /* 0x009896800000895d */ /* 0x004fea0003900000 */
[----:B------:R-:W2:Y:S02]  /*89e0*/  @!P0 SYNCS.PHASECHK.TRANS64 P0, [R0+URZ], R3 ;  /* 0x00000003000085a7 */ /* 0x000ea400080010ff */
[----:B--2---:R-:W-:Y:S05]  /*89f0*/  @!P0 BRA `(.L_x_206) ;  /* 0xfffffffc00f08947 */ /* 0x004fea000383ffff */
[----:B------:R-:W-:Y:S05]  /*8a00*/  BRA `(.L_x_207) ;  /* 0xffffffac00f87947 */ /* 0x000fea000383ffff */
.L_x_73:
[----:B---3--:R-:W-:-:S07]  /*8a10*/  MOV R0, UR5 ;  /* 0x0000000500007c02 */ /* 0x008fce0008000f00 */
.L_x_208:
[----:B-1----:R1:W2:Y:S02]  /*8a20*/  SYNCS.PHASECHK.TRANS64.TRYWAIT P0, [R0+URZ], R3 ;  /* 0x00000003000075a7 */ /* 0x0022a400080011ff */
[----:B--2---:R-:W-:Y:S05]  /*8a30*/  @!P0 NANOSLEEP.SYNCS 0x989680 ;  /* 0x009896800000895d */ /* 0x004fea0003900000 */
[----:B------:R-:W2:Y:S02]  /*8a40*/  @!P0 SYNCS.PHASECHK.TRANS64 P0, [R0+URZ], R3 ;  /* 0x00000003000085a7 */ /* 0x000ea400080010ff */
[----:B--2---:R-:W-:Y:S05]  /*8a50*/  @!P0 BRA `(.L_x_208) ;  /* 0xfffffffc00f08947 */ /* 0x004fea000383ffff */
[----:B------:R-:W-:Y:S05]  /*8a60*/  BRA `(.L_x_209) ;  /* 0xffffffb000047947 */ /* 0x000fea000383ffff */
.L_x_74:
[----:B---3--:R-:W-:-:S07]  /*8a70*/  MOV R0, UR5 ;  /* 0x0000000500007c02 */ /* 0x008fce0008000f00 */
.L_x_210:
[----:B-1----:R1:W2:Y:S02]  /*8a80*/  SYNCS.PHASECHK.TRANS64.TRYWAIT P0, [R0+URZ], R3 ;  /* 0x00000003000075a7 */ /* 0x0022a400080011ff */
[----:B--2---:R-:W-:Y:S05]  /*8a90*/  @!P0 NANOSLEEP.SYNCS 0x989680 ;  /* 0x009896800000895d */ /* 0x004fea0003900000 */
[----:B------:R-:W2:Y:S02]  /*8aa0*/  @!P0 SYNCS.PHASECHK.TRANS64 P0, [R0+URZ], R3 ;  /* 0x00000003000085a7 */ /* 0x000ea400080010ff */
[----:B--2---:R-:W-:Y:S05]  /*8ab0*/  @!P0 BRA `(.L_x_210) ;  /* 0xfffffffc00f08947 */ /* 0x004fea000383ffff */
[----:B------:R-:W-:Y:S05]  /*8ac0*/  BRA `(.L_x_211) ;  /* 0xffffffb000107947 */ /* 0x000fea000383ffff */
.L_x_75:
[----:B---3--:R-:W-:-:S07]  /*8ad0*/  MOV R0, UR5 ;  /* 0x0000000500007c02 */ /* 0x008fce0008000f00 */
.L_x_212:
[----:B-1----:R1:W2:Y:S02]  /*8ae0*/  SYNCS.PHASECHK.TRANS64.TRYWAIT P0, [R0+URZ], R3 ;  /* 0x00000003000075a7 */ /* 0x0022a400080011ff */
[----:B--2---:R-:W-:Y:S05]  /*8af0*/  @!P0 NANOSLEEP.SYNCS 0x989680 ;  /* 0x009896800000895d */ /* 0x004fea0003900000 */
[----:B------:R-:W2:Y:S02]  /*8b00*/  @!P0 SYNCS.PHASECHK.TRANS64 P0, [R0+URZ], R3 ;  /* 0x00000003000085a7 */ /* 0x000ea400080010ff */
[----:B--2---:R-:W-:Y:S05]  /*8b10*/  @!P0 BRA `(.L_x_212) ;  /* 0xfffffffc00f08947 */ /* 0x004fea000383ffff */
[----:B------:R-:W-:Y:S05]  /*8b20*/  BRA `(.L_x_213) ;  /* 0xffffffb0001c7947 */ /* 0x000fea000383ffff */
.L_x_76:
[----:B---3--:R-:W-:-:S07]  /*8b30*/  MOV R0, UR5 ;  /* 0x0000000500007c02 */ /* 0x008fce0008000f00 */
.L_x_214:
[----:B-1----:R1:W2:Y:S02]  /*8b40*/  SYNCS.PHASECHK.TRANS64.TRYWAIT P0, [R0+URZ], R3 ;  /* 0x00000003000075a7 */ /* 0x0022a400080011ff */
[----:B--2---:R-:W-:Y:S05]  /*8b50*/  @!P0 NANOSLEEP.SYNCS 0x989680 ;  /* 0x009896800000895d */ /* 0x004fea0003900000 */
[----:B------:R-:W2:Y:S02]  /*8b60*/  @!P0 SYNCS.PHASECHK.TRANS64 P0, [R0+URZ], R3 ;  /* 0x00000003000085a7 */ /* 0x000ea400080010ff */
[----:B--2---:R-:W-:Y:S05]  /*8b70*/  @!P0 BRA `(.L_x_214) ;  /* 0xfffffffc00f08947 */ /* 0x004fea000383ffff */
[----:B------:R-:W-:Y:S05]  /*8b80*/  BRA `(.L_x_215) ;  /* 0xffffffb000287947 */ /* 0x000fea000383ffff */
.L_x_77:
[----:B---3--:R-:W-:-:S07]  /*8b90*/  MOV R0, UR5 ;  /* 0x0000000500007c02 */ /* 0x008fce0008000f00 */
.L_x_216:
[----:B-1----:R1:W2:Y:S02]  /*8ba0*/  SYNCS.PHASECHK.TRANS64.TRYWAIT P0, [R0+URZ], R3 ;  /* 0x00000003000075a7 */ /* 0x0022a400080011ff */
[----:B--2---:R-:W-:Y:S05]  /*8bb0*/  @!P0 NANOSLEEP.SYNCS 0x989680 ;  /* 0x009896800000895d */ /* 0x004fea0003900000 */
[----:B------:R-:W2:Y:S02]  /*8bc0*/  @!P0 SYNCS.PHASECHK.TRANS64 P0, [R0+URZ], R3 ;  /* 0x00000003000085a7 */ /* 0x000ea400080010ff */
[----:B--2---:R-:W-:Y:S05]  /*8bd0*/  @!P0 BRA `(.L_x_216) ;  /* 0xfffffffc00f08947 */ /* 0x004fea000383ffff */
[----:B------:R-:W-:Y:S05]  /*8be0*/  BRA `(.L_x_217) ;  /* 0xffffffb000347947 */ /* 0x000fea000383ffff */
.L_x_78:
[----:B---3--:R-:W-:-:S07]  /*8bf0*/  MOV R0, UR5 ;  /* 0x0000000500007c02 */ /* 0x008fce0008000f00 */
.L_x_218:
[----:B-1----:R1:W2:Y:S02]  /*8c00*/  SYNCS.PHASECHK.TRANS64.TRYWAIT P0, [R0+URZ], R3 ;  /* 0x00000003000075a7 */ /* 0x0022a400080011ff */
[----:B--2---:R-:W-:Y:S05]  /*8c10*/  @!P0 NANOSLEEP.SYNCS 0x989680 ;  /* 0x009896800000895d */ /* 0x004fea0003900000 */
[----:B------:R-:W2:Y:S02]  /*8c20*/  @!P0 SYNCS.PHASECHK.TRANS64 P0, [R0+URZ], R3 ;  /* 0x00000003000085a7 */ /* 0x000ea400080010ff */
[----:B--2---:R-:W-:Y:S05]  /*8c30*/  @!P0 BRA `(.L_x_218) ;  /* 0xfffffffc00f08947 */ /* 0x004fea000383ffff */
[----:B------:R-:W-:Y:S05]  /*8c40*/  BRA `(.L_x_219) ;  /* 0xffffffb000407947 */ /* 0x000fea000383ffff */
.L_x_81:
[----:B-1----:R1:W2:Y:S02]  /*8c50*/  SYNCS.PHASECHK.TRANS64.TRYWAIT P0, [R0+URZ+0x2c0], R5 ;  /* 0x0002c005000075a7 */ /* 0x0022a400080011ff */
[----:B--2---:R-:W-:Y:S05]  /*8c60*/  @!P0 NANOSLEEP.SYNCS 0x989680 ;  /* 0x009896800000895d */ /* 0x004fea0003900000 */
[----:B------:R-:W2:Y:S02]  /*8c70*/  @!P0 SYNCS.PHASECHK.TRANS64 P0, [R0+URZ+0x2c0], R5 ;  /* 0x0002c005000085a7 */ /* 0x000ea400080010ff */
[----:B--2---:R-:W-:Y:S05]  /*8c80*/  @!P0 BRA `(.L_x_81) ;  /* 0xfffffffc00f08947 */ /* 0x004fea000383ffff */
[----:B------:R-:W-:Y:S05]  /*8c90*/  BRA `(.L_x_220) ;  /* 0xffffffb000a07947 */ /* 0x000fea000383ffff */
.L_x_82:
[----:B------:R-:W-:-:S07]  /*8ca0*/  MOV R0, UR5 ;  /* 0x0000000500007c02 */ /* 0x000fce0008000f00 */
.L_x_221:
[----:B-1----:R1:W2:Y:S02]  /*8cb0*/  SYNCS.PHASECHK.TRANS64.TRYWAIT P0, [R0+URZ+0x270], R7 ;  /* 0x00027007000075a7 */ /* 0x0022a400080011ff */
[----:B--2---:R-:W-:Y:S05]  /*8cc0*/  @!P0 NANOSLEEP.SYNCS 0x989680 ;  /* 0x009896800000895d */ /* 0x004fea0003900000 */
[----:B------:R-:W2:Y:S02]  /*8cd0*/  @!P0 SYNCS.PHASECHK.TRANS64 P0, [R0+URZ+0x270], R7 ;  /* 0x00027007000085a7 */ /* 0x000ea400080010ff */
[----:B--2---:R-:W-:Y:S05]  /*8ce0*/  @!P0 BRA `(.L_x_221) ;  /* 0xfffffffc00f08947 */ /* 0x004fea000383ffff */
[----:B------:R-:W-:Y:S05]  /*8cf0*/  BRA `(.L_x_222) ;  /* 0xffffffb000b07947 */ /* 0x000fea000383ffff */
.L_x_83:
[----:B-1----:R1:W2:Y:S02]  /*8d00*/  SYNCS.PHASECHK.TRANS64.TRYWAIT P1, [R0+URZ+0x260], R5 ;  /* 0x00026005000075a7 */ /* 0x0022a400080211ff */
[----:B--2---:R-:W-:Y:S05]  /*8d10*/  @!P1 NANOSLEEP.SYNCS 0x989680 ;  /* 0x009896800000995d */ /* 0x004fea0003900000 */
[----:B------:R-:W2:Y:S02]  /*8d20*/  @!P1 SYNCS.PHASECHK.TRANS64 P1, [R0+URZ+0x260], R5 ;  /* 0x00026005000095a7 */ /* 0x000ea400080210ff */
[----:B--2---:R-:W-:Y:S05]  /*8d30*/  @!P1 BRA `(.L_x_83) ;  /* 0xfffffffc00f09947 */ /* 0x004fea000383ffff */
[----:B------:R-:W-:Y:S05]  /*8d40*/  BRA `(.L_x_223) ;  /* 0xffffffb000e07947 */ /* 0x000fea000383ffff */
.L_x_86:
[----:B------:R-:W-:-:S07]  /*8d50*/  MOV R0, UR5 ;  /* 0x0000000500007c02 */ /* 0x000fce0008000f00 */
.L_x_224:
[----:B-1----:R1:W2:Y:S02]  /*8d60*/  SYNCS.PHASECHK.TRANS64.TRYWAIT P0, [R0+URZ+0x270], R3 ;  /* 0x00027003000075a7 */ /* 0x0022a400080011ff */
[----:B--2---:R-:W-:Y:S05]  /*8d70*/  @!P0 NANOSLEEP.SYNCS 0x989680 ;  /* 0x009896800000895d */ /* 0x004fea0003900000 */
[----:B------:R-:W2:Y:S02]  /*8d80*/  @!P0 SYNCS.PHASECHK.TRANS64 P0, [R0+URZ+0x270], R3 ;  /* 0x00027003000085a7 */ /* 0x000ea400080010ff */
[----:B--2---:R-:W-:Y:S05]  /*8d90*/  @!P0 BRA `(.L_x_224) ;  /* 0xfffffffc00f08947 */ /* 0x004fea000383ffff */
[----:B------:R-:W-:Y:S05]  /*8da0*/  BRA `(.L_x_85) ;  /* 0xffffffb400347947 */ /* 0x000fea000383ffff */
.L_x_95:
[----:B-1----:R-:W-:-:S04]  /*8db0*/  MOV R4, UR6 ;  /* 0x0000000600047c02 */ /* 0x002fc80008000f00 */
[----:B------:R1:W2:Y:S03]  /*8dc0*/  SYNCS.PHASECHK.TRANS64.TRYWAIT P0, [R4+URZ+0x8], R5 ;  /* 0x00000805040075a7 */ /* 0x0002a600080011ff */
[----:B--2---:R-:W-:Y:S05]  /*8dd0*/  @!P0 NANOSLEEP.SYNCS 0x989680 ;  /* 0x009896800000895d */ /* 0x004fea0003900000 */
[----:B------:R-:W2:Y:S02]  /*8de0*/  @!P0 SYNCS.PHASECHK.TRANS64 P0, [R4+URZ+0x8], R5 ;  /* 0x00000805040085a7 */ /* 0x000ea400080010ff */
[----:B--2---:R-:W-:Y:S05]  /*8df0*/  @!P0 BRA `(.L_x_95) ;  /* 0xfffffffc00ec8947 */ /* 0x004fea000383ffff */
[----:B------:R-:W-:Y:S05]  /*8e00*/  BRA `(.L_x_94) ;  /* 0xffffffb400e87947 */ /* 0x000fea000383ffff */
.L_x_97:
[----:B------:R-:W-:Y:S01]  /*8e10*/  BSSY B0, `(.L_x_225) ;  /* 0x0000006000007945 */ /* 0x000fe20003800000 */
[----:B------:R-:W-:-:S07]  /*8e20*/  MOV R15, 0xffffffff ;  /* 0xffffffff000f7802 */ /* 0x000fce0000000f00 */
[----:B-1---5:R-:W-:Y:S05]  /*8e30*/  WARPSYNC.COLLECTIVE R15, `(.L_x_226) ;  /* 0x000000000f0c7348 */ /* 0x022fea0003c00000 */
[----:B------:R-:W-:Y:S02]  /*8e40*/  ELECT P6, UR79, PT ;  /* 0x00000000004f782f */ /* 0x000fe400038c0000 */
[----:B------:R-:W-:Y:S01]  /*8e50*/  MOV R14, UR79 ;  /* 0x0000004f000e7c02 */ /* 0x000fe20008000f00 */
[----:B-1---5:R-:W-:Y:S10]  /*8e60*/  ENDCOLLECTIVE ;  /* 0x000000000000791b */ /* 0x022ff40003800000 */
.L_x_226:
[----:B------:R-:W-:Y:S05]  /*8e70*/  BSYNC B0 ;  /* 0x0000000000007941 */ /* 0x000fea0003800000 */
.L_x_225:
[----:B------:R-:W-:Y:S05]  /*8e80*/  BRA `(.L_x_227) ;  /* 0xffffffb800187947 */ /* 0x000fea000383ffff */
.L_x_99:
[----:B-1----:R-:W-:-:S04]  /*8e90*/  MOV R2, UR6 ;  /* 0x0000000600027c02 */ /* 0x002fc80008000f00 */
[----:B------:R1:W2:Y:S03]  /*8ea0*/  SYNCS.PHASECHK.TRANS64.TRYWAIT P0, [R2+URZ+0x8], R3 ;  /* 0x00000803020075a7 */ /* 0x0002a600080011ff */
[----:B--2---:R-:W-:Y:S05]  /*8eb0*/  @!P0 NANOSLEEP.SYNCS 0x989680 ;  /* 0x009896800000895d */ /* 0x004fea0003900000 */
[----:B------:R-:W2:Y:S02]  /*8ec0*/  @!P0 SYNCS.PHASECHK.TRANS64 P0, [R2+URZ+0x8], R3 ;  /* 0x00000803020085a7 */ /* 0x000ea400080010ff */
[----:B--2---:R-:W-:Y:S05]  /*8ed0*/  @!P0 BRA `(.L_x_99) ;  /* 0xfffffffc00ec8947 */ /* 0x004fea000383ffff */
[----:B------:R-:W-:Y:S05]  /*8ee0*/  BRA `(.L_x_98) ;  /* 0xffffffb8001c7947 */ /* 0x000fea000383ffff */
.L_x_100:
[----:B-1----:R1:W2:Y:S02]  /*8ef0*/  SYNCS.PHASECHK.TRANS64.TRYWAIT P0, [R0+URZ+0x260], R5 ;  /* 0x00026005000075a7 */ /* 0x0022a400080011ff */
[----:B--2---:R-:W-:Y:S05]  /*8f00*/  @!P0 NANOSLEEP.SYNCS 0x989680 ;  /* 0x009896800000895d */ /* 0x004fea0003900000 */
[----:B------:R-:W2:Y:S02]  /*8f10*/  @!P0 SYNCS.PHASECHK.TRANS64 P0, [R0+URZ+0x260], R5 ;  /* 0x00026005000085a7 */ /* 0x000ea400080010ff */
[----:B--2---:R-:W-:Y:S05]  /*8f20*/  @!P0 BRA `(.L_x_100) ;  /* 0xfffffffc00f08947 */ /* 0x004fea000383ffff */
[----:B------:R-:W-:Y:S05]  /*8f30*/  BRA `(.L_x_228) ;  /* 0xffffffb800f87947 */ /* 0x000fea000383ffff */
.L_x_102:
[----:B------:R-:W-:-:S07]  /*8f40*/  MOV R0, UR10 ;  /* 0x0000000a00007c02 */ /* 0x000fce0008000f00 */
.L_x_229:
[----:B-1----:R1:W2:Y:S02]  /*8f50*/  SYNCS.PHASECHK.TRANS64.TRYWAIT P0, [R0+URZ+0x2a0], R5 ;  /* 0x0002a005000075a7 */ /* 0x0022a400080011ff */
[----:B--2---:R-:W-:Y:S05]  /*8f60*/  @!P0 NANOSLEEP.SYNCS 0x989680 ;  /* 0x009896800000895d */ /* 0x004fea0003900000 */
[----:B------:R-:W2:Y:S02]  /*8f70*/  @!P0 SYNCS.PHASECHK.TRANS64 P0, [R0+URZ+0x2a0], R5 ;  /* 0x0002a005000085a7 */ /* 0x000ea400080010ff */
[----:B--2---:R-:W-:Y:S05]  /*8f80*/  @!P0 BRA `(.L_x_229) ;  /* 0xfffffffc00f08947 */ /* 0x004fea000383ffff */
[----:B------:R-:W-:Y:S05]  /*8f90*/  BRA `(.L_x_230) ;  /* 0xffffffbc00447947 */ /* 0x000fea000383ffff */
.L_x_105:
[----:B------:R-:W-:Y:S07]  /*8fa0*/  MOV R0, UR9 ;  /* 0x0000000900007c02 */ /* 0x000fee0008000f00 */
.L_x_231:
[----:B-1----:R1:W2:Y:S02]  /*8fb0*/  SYNCS.PHASECHK.TRANS64.TRYWAIT P0, [R0+URZ], R5 ;  /* 0x00000005000075a7 */ /* 0x0022a400080011ff */
[----:B--2---:R-:W-:Y:S05]  /*8fc0*/  @!P0 NANOSLEEP.SYNCS 0x989680 ;  /* 0x009896800000895d */ /* 0x004fea0003900000 */
[----:B------:R-:W2:Y:S02]  /*8fd0*/  @!P0 SYNCS.PHASECHK.TRANS64 P0, [R0+URZ], R5 ;  /* 0x00000005000085a7 */ /* 0x000ea400080010ff */
[----:B--2---:R-:W-:Y:S05]  /*8fe0*/  @!P0 BRA `(.L_x_231) ;  /* 0xfffffffc00f08947 */ /* 0x004fea000383ffff */
[----:B------:R-:W-:Y:S05]  /*8ff0*/  BRA `(.L_x_104) ;  /* 0xffffffbc00587947 */ /* 0x000fea000383ffff */
.L_x_109:
[----:B-1----:R-:W-:-:S07]  /*9000*/  MOV R0, UR7 ;  /* 0x0000000700007c02 */ /* 0x002fce0008000f00 */
.L_x_232:
[----:B-1----:R1:W2:Y:S02]  /*9010*/  SYNCS.PHASECHK.TRANS64.TRYWAIT P0, [R0+URZ], R3 ;  /* 0x00000003000075a7 */ /* 0x0022a400080011ff */
[----:B--2---:R-:W-:Y:S05]  /*9020*/  @!P0 NANOSLEEP.SYNCS 0x989680 ;  /* 0x009896800000895d */ /* 0x004fea0003900000 */
[----:B------:R-:W2:Y:S02]  /*9030*/  @!P0 SYNCS.PHASECHK.TRANS64 P0, [R0+URZ], R3 ;  /* 0x00000003000085a7 */ /* 0x000ea400080010ff */
[----:B--2---:R-:W-:Y:S05]  /*9040*/  @!P0 BRA `(.L_x_232) ;  /* 0xfffffffc00f08947 */ /* 0x004fea000383ffff */
[----:B------:R-:W-:Y:S05]  /*9050*/  BRA `(.L_x_233) ;  /* 0xffffffc000247947 */ /* 0x000fea000383ffff */
.L_x_110:
[----:B------:R-:W-:-:S07]  /*9060*/  MOV R0, UR7 ;  /* 0x0000000700007c02 */ /* 0x000fce0008000f00 */
.L_x_234:
[----:B-1----:R1:W2:Y:S02]  /*9070*/  SYNCS.PHASECHK.TRANS64.TRYWAIT P0, [R0+URZ], R3 ;  /* 0x00000003000075a7 */ /* 0x0022a400080011ff */
[----:B--2---:R-:W-:Y:S05]  /*9080*/  @!P0 NANOSLEEP.SYNCS 0x989680 ;  /* 0x009896800000895d */ /* 0x004fea0003900000 */
[----:B------:R-:W2:Y:S02]  /*9090*/  @!P0 SYNCS.PHASECHK.TRANS64 P0, [R0+URZ], R3 ;  /* 0x00000003000085a7 */ /* 0x000ea400080010ff */
[----:B--2---:R-:W-:Y:S05]  /*90a0*/  @!P0 BRA `(.L_x_234) ;  /* 0xfffffffc00f08947 */ /* 0x004fea000383ffff */
[----:B------:R-:W-:Y:S05]  /*90b0*/  BRA `(.L_x_235) ;  /* 0xffffffc000307947 */ /* 0x000fea000383ffff */
.L_x_111:
[----:B------:R-:W-:-:S07]  /*90c0*/  MOV R0, UR7 ;  /* 0x0000000700007c02 */ /* 0x000fce0008000f00 */
.L_x_236:
[----:B-1----:R1:W2:Y:S02]  /*90d0*/  SYNCS.PHASECHK.TRANS64.TRYWAIT P0, [R0+URZ], R3 ;  /* 0x00000003000075a7 */ /* 0x0022a400080011ff */
[----:B--2---:R-:W-:Y:S05]  /*90e0*/  @!P0 NANOSLEEP.SYNCS 0x989680 ;  /* 0x009896800000895d */ /* 0x004fea0003900000 */
[----:B------:R-:W2:Y:S02]  /*90f0*/  @!P0 SYNCS.PHASECHK.TRANS64 P0, [R0+URZ], R3 ;  /* 0x00000003000085a7 */ /* 0x000ea400080010ff */
[----:B--2---:R-:W-:Y:S05]  /*9100*/  @!P0 BRA `(.L_x_236) ;  /* 0xfffffffc00f08947 */ /* 0x004fea000383ffff */
[----:B------:R-:W-:Y:S05]  /*9110*/  BRA `(.L_x_237) ;  /* 0xffffffc0003c7947 */ /* 0x000fea000383ffff */
.L_x_114:
[----:B------:R-:W-:-:S07]  /*9120*/  MOV R0, UR8 ;  /* 0x0000000800007c02 */ /* 0x000fce0008000f00 */
.L_x_238:
[----:B-1----:R1:W2:Y:S02]  /*9130*/  SYNCS.PHASECHK.TRANS64.TRYWAIT P1, [R0+URZ+0x2e0], R3 ;  /* 0x0002e003000075a7 */ /* 0x0022a400080211ff */
[----:B--2---:R-:W-:Y:S05]  /*9140*/  @!P1 NANOSLEEP.SYNCS 0x989680 ;  /* 0x009896800000995d */ /* 0x004fea0003900000 */
[----:B------:R-:W2:Y:S02]  /*9150*/  @!P1 SYNCS.PHASECHK.TRANS64 P1, [R0+URZ+0x2e0], R3 ;  /* 0x0002e003000095a7 */ /* 0x000ea400080210ff */
[----:B--2---:R-:W-:Y:S05]  /*9160*/  @!P1 BRA `(.L_x_238) ;  /* 0xfffffffc00f09947 */ /* 0x004fea000383ffff */
[----:B------:R-:W-:Y:S05]  /*9170*/  BRA `(.L_x_239) ;  /* 0xffffffc000887947 */ /* 0x000fea000383ffff */
.L_x_119:
[----:B--2---:R2:W4:Y:S02]  /*9180*/  SYNCS.PHASECHK.TRANS64.TRYWAIT P0, [R0+URZ+0x260], R3 ;  /* 0x00026003000075a7 */ /* 0x00452400080011ff */
[----:B----4-:R-:W-:Y:S05]  /*9190*/  @!P0 NANOSLEEP.SYNCS 0x989680 ;  /* 0x009896800000895d */ /* 0x010fea0003900000 */
[----:B------:R-:W4:Y:S02]  /*91a0*/  @!P0 SYNCS.PHASECHK.TRANS64 P0, [R0+URZ+0x260], R3 ;  /* 0x00026003000085a7 */ /* 0x000f2400080010ff */
[----:B----4-:R-:W-:Y:S05]  /*91b0*/  @!P0 BRA `(.L_x_119) ;  /* 0xfffffffc00f08947 */ /* 0x010fea000383ffff */
[----:B------:R-:W-:Y:S05]  /*91c0*/  BRA `(.L_x_240) ;  /* 0xffffffc4008c7947 */ /* 0x000fea000383ffff */
.L_x_122:
[----:B------:R-:W-:Y:S07]  /*91d0*/  MOV R0, UR6 ;  /* 0x0000000600007c02 */ /* 0x000fee0008000f00 */
.L_x_241:
[----:B--2---:R2:W4:Y:S02]  /*91e0*/  SYNCS.PHASECHK.TRANS64.TRYWAIT P0, [R0+URZ+0x258], R3 ;  /* 0x00025803000075a7 */ /* 0x00452400080011ff */
[----:B----4-:R-:W-:Y:S05]  /*91f0*/  @!P0 NANOSLEEP.SYNCS 0x989680 ;  /* 0x009896800000895d */ /* 0x010fea0003900000 */
[----:B------:R-:W4:Y:S02]  /*9200*/  @!P0 SYNCS.PHASECHK.TRANS64 P0, [R0+URZ+0x258], R3 ;  /* 0x00025803000085a7 */ /* 0x000f2400080010ff */
[----:B----4-:R-:W-:Y:S05]  /*9210*/  @!P0 BRA `(.L_x_241) ;  /* 0xfffffffc00f08947 */ /* 0x010fea000383ffff */
[----:B------:R-:W-:Y:S05]  /*9220*/  BRA `(.L_x_121) ;  /* 0xffffffc800787947 */ /* 0x000fea000383ffff */
.L_x_125:
[----:B------:R-:W-:Y:S07]  /*9230*/  MOV R3, UR6 ;  /* 0x0000000600037c02 */ /* 0x000fee0008000f00 */
.L_x_242:
[----:B-1----:R1:W2:Y:S02]  /*9240*/  SYNCS.PHASECHK.TRANS64.TRYWAIT P2, [R3+URZ+0x248], R26 ;  /* 0x0002481a030075a7 */ /* 0x0022a400080411ff */
[----:B--2---:R-:W-:Y:S05]  /*9250*/  @!P2 NANOSLEEP.SYNCS 0x989680 ;  /* 0x009896800000a95d */ /* 0x004fea0003900000 */
[----:B------:R-:W2:Y:S02]  /*9260*/  @!P2 SYNCS.PHASECHK.TRANS64 P2, [R3+URZ+0x248], R26 ;  /* 0x0002481a0300a5a7 */ /* 0x000ea400080410ff */
[----:B--2---:R-:W-:Y:S05]  /*9270*/  @!P2 BRA `(.L_x_242) ;  /* 0xfffffffc00f0a947 */ /* 0x004fea000383ffff */
[----:B------:R-:W-:Y:S05]  /*9280*/  BRA `(.L_x_243) ;  /* 0xffffffcc000c7947 */ /* 0x000fea000383ffff */
.L_x_128:
[----:B--2---:R2:W3:Y:S02]  /*9290*/  SYNCS.PHASECHK.TRANS64.TRYWAIT P0, [R0+URZ+0x260], R3 ;  /* 0x00026003000075a7 */ /* 0x0044e400080011ff */
[----:B---3--:R-:W-:Y:S05]  /*92a0*/  @!P0 NANOSLEEP.SYNCS 0x989680 ;  /* 0x009896800000895d */ /* 0x008fea0003900000 */
[----:B------:R-:W3:Y:S02]  /*92b0*/  @!P0 SYNCS.PHASECHK.TRANS64 P0, [R0+URZ+0x260], R3 ;  /* 0x00026003000085a7 */ /* 0x000ee400080010ff */
[----:B---3--:R-:W-:Y:S05]  /*92c0*/  @!P0 BRA `(.L_x_128) ;  /* 0xfffffffc00f08947 */ /* 0x008fea000383ffff */
[----:B------:R-:W-:Y:S05]  /*92d0*/  BRA `(.L_x_244) ;  /* 0xffffffd0006c7947 */ /* 0x000fea000383ffff */
.L_x_139:
[----:B-1----:R-:W-:Y:S04]  /*92e0*/  MOV R0, UR43 ;  /* 0x0000002b00007c02 */ /* 0x002fe80008000f00 */
[----:B------:R1:W2:Y:S03]  /*92f0*/  SYNCS.PHASECHK.TRANS64.TRYWAIT P1, [R0+URZ+0x240], R3 ;  /* 0x00024003000075a7 */ /* 0x0002a600080211ff */
[----:B--2---:R-:W-:Y:S05]  /*9300*/  @!P1 NANOSLEEP.SYNCS 0x989680 ;  /* 0x009896800000995d */ /* 0x004fea0003900000 */
[----:B------:R-:W2:Y:S02]  /*9310*/  @!P1 SYNCS.PHASECHK.TRANS64 P1, [R0+URZ+0x240], R3 ;  /* 0x00024003000095a7 */ /* 0x000ea400080210ff */
[----:B--2---:R-:W-:Y:S05]  /*9320*/  @!P1 BRA `(.L_x_139) ;  /* 0xfffffffc00ec9947 */ /* 0x004fea000383ffff */
[----:B------:R-:W-:Y:S05]  /*9330*/  BRA `(.L_x_138) ;  /* 0xffffffdc004c7947 */ /* 0x000fea000383ffff */
.L_x_141:
[----:B------:R1:W1:Y:S02]  /*9340*/  SYNCS.PHASECHK.TRANS64.TRYWAIT P1, [R113+URZ+0x280], R2 ;  /* 0x00028002710075a7 */ /* 0x00026400080211ff */
[----:B-1----:R-:W-:Y:S05]  /*9350*/  @!P1 NANOSLEEP.SYNCS 0x989680 ;  /* 0x009896800000995d */ /* 0x002fea0003900000 */
[----:B------:R-:W1:Y:S02]  /*9360*/  @!P1 SYNCS.PHASECHK.TRANS64 P1, [R113+URZ+0x280], R2 ;  /* 0x00028002710095a7 */ /* 0x000e6400080210ff */
[----:B-1----:R-:W-:Y:S05]  /*9370*/  @!P1 BRA `(.L_x_141) ;  /* 0xfffffffc00f09947 */ /* 0x002fea000383ffff */
[----:B------:R-:W-:Y:S05]  /*9380*/  BRA `(.L_x_140) ;  /* 0xffffffdc00887947 */ /* 0x000fea000383ffff */
        .weak           $__internal_0_$__cuda_sm10x_tcgen05_guardrail_trap_col_being_dealloced_not_returned_by_alloc
        .type           $__internal_0_$__cuda_sm10x_tcgen05_guardrail_trap_col_being_dealloced_not_returned_by_alloc,@function
        .size           $__internal_0_$__cuda_sm10x_tcgen05_guardrail_trap_col_being_dealloced_not_returned_by_alloc,($__internal_1_$__cuda_sm10x_tcgen05_guardrail_trap_phase_invalid_during_alloc - $__internal_0_$__cuda_sm10x_tcgen05_guardrail_trap_col_being_dealloced_not_returned_by_alloc)
$__internal_0_$__cuda_sm10x_tcgen05_guardrail_trap_col_being_dealloced_not_returned_by_alloc:
[----:B------:R-:W-:Y:S05]  /*9390*/  BPT.TRAP 0x1 ;  /* 0x000000040000795c */ /* 0x000fea0000300000 */
[----:B------:R-:W-:-:S04]  /*93a0*/  HFMA2 R3, -RZ, RZ, 0, 0 ;  /* 0x00000000ff037431 */ /* 0x000fc800000001ff */
[----:B------:R-:W-:Y:S05]  /*93b0*/  RET.REL.NODEC R2 `(_ZN7cutlass13device_kernelINS_4gemm6kernel13GemmUniversalIN4cute5tupleIJiiiiEEENS1_10collective13CollectiveMmaINS1_35MainloopSm100TmaUmmaWarpSpecializedILi36ELi2ELi4ENS5_IJNS4_1CILi2EEENSA_ILi1EEESC_EEEEENS5_IJNSA_ILi128EEENSA_ILi64EEESG_EEENS_12float_e5m2_tENS5_IJlSC_lEEESI_SJ_NS4_8TiledMMAINS4_8MMA_AtomIJNS4_10MMA_TraitsINS4_25SM100_MMA_F8F6F4_2x1SM_SSEJSI_SI_fSF_SG_NS4_17integral_constantINS4_4UMMA5MajorELSQ_0EEESR_NSO_INSP_7ScaleInELSS_0EEEST_EEEEEENS4_6LayoutINS5_IJSC_SC_SC_EEENS5_IJNSA_ILi0EEESY_SY_EEEEENS5_IJNS4_10UnderscoreES11_S11_EEEEENS4_18SM100_TMA_2SM_LOADENS4_14ComposedLayoutINS4_7SwizzleILi2ELi4ELi3EEENS4_18smem_ptr_flag_bitsILi8EEENSW_INS5_IJNSA_ILi8EEESG_EEENS5_IJSG_SC_EEEEEEEvNS4_8identityES14_S1E_vS1F_EENS_8epilogue10collective18CollectiveEpilogueINS1H_23Sm100TmaWarpSpecializedILi1ELi1ELi32ELb0ELb0EEEJNS5_IJSG_SG_SG_EEENS5_IJNSW_ISG_SC_EES1N_EEESI_SJ_SI_SJ_NS1H_6fusion15FusionCallbacksIS1L_NS1P_17LinearCombinationISI_fSI_fLNS_15FloatRoundStyleE2EEES1M_S1O_JEEENS4_5SM1004TMEM4LOAD26SM100_TMEM_LOAD_32dp32b32xENS4_13SM90_TMA_LOADES1E_NS4_39AutoVectorizingCopyWithAssumedAlignmentILi128EEENS4_14SM90_TMA_STOREES1E_S21_S21_EEEvvEEEEvNT_6ParamsE) ;  /* 0xffffff6c02107950 */ /* 0x000fea0003c3ffff */
        .weak           $__internal_1_$__cuda_sm10x_tcgen05_guardrail_trap_phase_invalid_during_alloc
        .type           $__internal_1_$__cuda_sm10x_tcgen05_guardrail_trap_phase_invalid_during_alloc,@function
        .size           $__internal_1_$__cuda_sm10x_tcgen05_guardrail_trap_phase_invalid_during_alloc,($__internal_2_$__cuda_sm10x_tcgen05_guardrail_trap_unallocated_columns_being_dealloced - $__internal_1_$__cuda_sm10x_tcgen05_guardrail_trap_phase_invalid_during_alloc)
$__internal_1_$__cuda_sm10x_tcgen05_guardrail_trap_phase_invalid_during_alloc:
[----:B------:R-:W-:Y:S05]  /*93c0*/  BPT.TRAP 0x1 ;  /* 0x000000040000795c */ /* 0x000fea0000300000 */
[----:B------:R-:W-:-:S04]  /*93d0*/  MOV R3, 0x0 ;  /* 0x0000000000037802 */ /* 0x000fc80000000f00 */
[----:B------:R-:W-:Y:S05]  /*93e0*/  RET.REL.NODEC R2 `(_ZN7cutlass13device_kernelINS_4gemm6kernel13GemmUniversalIN4cute5tupleIJiiiiEEENS1_10collective13CollectiveMmaINS1_35MainloopSm100TmaUmmaWarpSpecializedILi36ELi2ELi4ENS5_IJNS4_1CILi2EEENSA_ILi1EEESC_EEEEENS5_IJNSA_ILi128EEENSA_ILi64EEESG_EEENS_12float_e5m2_tENS5_IJlSC_lEEESI_SJ_NS4_8TiledMMAINS4_8MMA_AtomIJNS4_10MMA_TraitsINS4_25SM100_MMA_F8F6F4_2x1SM_SSEJSI_SI_fSF_SG_NS4_17integral_constantINS4_4UMMA5MajorELSQ_0EEESR_NSO_INSP_7ScaleInELSS_0EEEST_EEEEEENS4_6LayoutINS5_IJSC_SC_SC_EEENS5_IJNSA_ILi0EEESY_SY_EEEEENS5_IJNS4_10UnderscoreES11_S11_EEEEENS4_18SM100_TMA_2SM_LOADENS4_14ComposedLayoutINS4_7SwizzleILi2ELi4ELi3EEENS4_18smem_ptr_flag_bitsILi8EEENSW_INS5_IJNSA_ILi8EEESG_EEENS5_IJSG_SC_EEEEEEEvNS4_8identityES14_S1E_vS1F_EENS_8epilogue10collective18CollectiveEpilogueINS1H_23Sm100TmaWarpSpecializedILi1ELi1ELi32ELb0ELb0EEEJNS5_IJSG_SG_SG_EEENS5_IJNSW_ISG_SC_EES1N_EEESI_SJ_SI_SJ_NS1H_6fusion15FusionCallbacksIS1L_NS1P_17LinearCombinationISI_fSI_fLNS_15FloatRoundStyleE2EEES1M_S1O_JEEENS4_5SM1004TMEM4LOAD26SM100_TMEM_LOAD_32dp32b32xENS4_13SM90_TMA_LOADES1E_NS4_39AutoVectorizingCopyWithAssumedAlignmentILi128EEENS4_14SM90_TMA_STOREES1E_S21_S21_EEEvvEEEEvNT_6ParamsE) ;  /* 0xffffff6c02047950 */ /* 0x000fea0003c3ffff */
        .weak           $__internal_2_$__cuda_sm10x_tcgen05_guardrail_trap_unallocated_columns_being_dealloced
        .type           $__internal_2_$__cuda_sm10x_tcgen05_guardrail_trap_unallocated_columns_being_dealloced,@function
        .size           $__internal_2_$__cuda_sm10x_tcgen05_guardrail_trap_unallocated_columns_being_dealloced,(.L_x_246 - $__internal_2_$__cuda_sm10x_tcgen05_guardrail_trap_unallocated_columns_being_dealloced)
$__internal_2_$__cuda_sm10x_tcgen05_guardrail_trap_unallocated_columns_being_dealloced:
[----:B------:R-:W-:Y:S05]  /*93f0*/  BPT.TRAP 0x1 ;  /* 0x000000040000795c */ /* 0x000fea0000300000 */
[----:B------:R-:W-:-:S04]  /*9400*/  HFMA2 R3, -RZ, RZ, 0, 0 ;  /* 0x00000000ff037431 */ /* 0x000fc800000001ff */
[----:B------:R-:W-:Y:S05]  /*9410*/  RET.REL.NODEC R2 `(_ZN7cutlass13device_kernelINS_4gemm6kernel13GemmUniversalIN4cute5tupleIJiiiiEEENS1_10collective13CollectiveMmaINS1_35MainloopSm100TmaUmmaWarpSpecializedILi36ELi2ELi4ENS5_IJNS4_1CILi2EEENSA_ILi1EEESC_EEEEENS5_IJNSA_ILi128EEENSA_ILi64EEESG_EEENS_12float_e5m2_tENS5_IJlSC_lEEESI_SJ_NS4_8TiledMMAINS4_8MMA_AtomIJNS4_10MMA_TraitsINS4_25SM100_MMA_F8F6F4_2x1SM_SSEJSI_SI_fSF_SG_NS4_17integral_constantINS4_4UMMA5MajorELSQ_0EEESR_NSO_INSP_7ScaleInELSS_0EEEST_EEEEEENS4_6LayoutINS5_IJSC_SC_SC_EEENS5_IJNSA_ILi0EEESY_SY_EEEEENS5_IJNS4_10UnderscoreES11_S11_EEEEENS4_18SM100_TMA_2SM_LOADENS4_14ComposedLayoutINS4_7SwizzleILi2ELi4ELi3EEENS4_18smem_ptr_flag_bitsILi8EEENSW_INS5_IJNSA_ILi8EEESG_EEENS5_IJSG_SC_EEEEEEEvNS4_8identityES14_S1E_vS1F_EENS_8epilogue10collective18CollectiveEpilogueINS1H_23Sm100TmaWarpSpecializedILi1ELi1ELi32ELb0ELb0EEEJNS5_IJSG_SG_SG_EEENS5_IJNSW_ISG_SC_EES1N_EEESI_SJ_SI_SJ_NS1H_6fusion15FusionCallbacksIS1L_NS1P_17LinearCombinationISI_fSI_fLNS_15FloatRoundStyleE2EEES1M_S1O_JEEENS4_5SM1004TMEM4LOAD26SM100_TMEM_LOAD_32dp32b32xENS4_13SM90_TMA_LOADES1E_NS4_39AutoVectorizingCopyWithAssumedAlignmentILi128EEENS4_14SM90_TMA_STOREES1E_S21_S21_EEEvvEEEEvNT_6ParamsE) ;  /* 0xffffff6802f87950 */ /* 0x000fea0003c3ffff */
.L_x_245:
[----:B------:R-:W-:-:S00]  /*9420*/  BRA `(.L_x_245) ;  /* 0xfffffffc00fc7947 */ /* 0x000fc0000383ffff */
[----:B------:R-:W-:-:S00]  /*9430*/  NOP ;  /* 0x0000000000007918 */ /* 0x000fc00000000000 */
        /* <DEDUP_REMOVED lines=12> */
.L_x_246:


//--------------------- .nv.global.init           --------------------------
	.section	.nv.global.init,"aw",@progbits
.nv.global.init:
	.type		$str$27,@object
	.size		$str$27,($str$28 - $str$27)
$str$27:
        /*0000*/ 	.byte	0x28, 0x61, 0x64, 0x64, 0x72, 0x65, 0x73, 0x73, 0x20, 0x26, 0x20, 0x6d, 0x61, 0x73, 0x6b, 0x29
        /*0010*/ 	.byte	0x20, 0x3d, 0x3d, 0x20, 0x30, 0x00
	.type		$str$28,@object
	.size		$str$28,($str$26 - $str$28)
$str$28:
        /*0016*/ 	.byte	0x2f, 0x74, 0x6d, 0x70, 0x2f, 0x63, 0x75, 0x74, 0x6c, 0x61, 0x73, 0x73, 0x5f, 0x73, 0x77, 0x65
        /*0026*/ 	.byte	0x65, 0x70, 0x5f, 0x73, 0x72, 0x63, 0x2f, 0x69, 0x6e, 0x63, 0x6c, 0x75, 0x64, 0x65, 0x2f, 0x63
        /*0036*/ 	.byte	0x75, 0x74, 0x65, 0x2f, 0x70, 0x6f, 0x69, 0x6e, 0x74, 0x65, 0x72, 0x5f, 0x66, 0x6c, 0x61, 0x67
        /*0046*/ 	.byte	0x67, 0x65, 0x64, 0x2e, 0x68, 0x70, 0x70, 0x00
	.type		$str$26,@object
	.size		$str$26,($str$25 - $str$26)
$str$26:
        /*004e*/ 	.byte	0x2f, 0x74, 0x6d, 0x70, 0x2f, 0x63, 0x75, 0x74, 0x6c, 0x61, 0x73, 0x73, 0x5f, 0x73, 0x77, 0x65
        /*005e*/ 	.byte	0x65, 0x70, 0x5f, 0x73, 0x72, 0x63, 0x2f, 0x69, 0x6e, 0x63, 0x6c, 0x75, 0x64, 0x65, 0x2f, 0x63
        /*006e*/ 	.byte	0x75, 0x74, 0x65, 0x2f, 0x61, 0x74, 0x6f, 0x6d, 0x2f, 0x63, 0x6f, 0x70, 0x79, 0x5f, 0x74, 0x72
        /*007e*/ 	.byte	0x61, 0x69, 0x74, 0x73, 0x5f, 0x73, 0x6d, 0x31, 0x30, 0x30, 0x2e, 0x68, 0x70, 0x70, 0x00
	.type		$str$25,@object
	.size		$str$25,(__unnamed_1 - $str$25)
$str$25:
        /*008d*/ 	.byte	0x28, 0x28, 0x75, 0x69, 0x6e, 0x74, 0x33, 0x32, 0x5f, 0x74, 0x28, 0x74, 0x68, 0x72, 0x65, 0x61
        /*009d*/ 	.byte	0x64, 0x49, 0x64, 0x78, 0x2e, 0x78, 0x29, 0x20, 0x2f, 0x20, 0x33, 0x32, 0x29, 0x20, 0x25, 0x20
        /*00ad*/ 	.byte	0x34, 0x29, 0x20, 0x3d, 0x3d, 0x20, 0x28, 0x28, 0x28, 0x74, 0x6d, 0x65, 0x6d, 0x5f, 0x61, 0x64
        /*00bd*/ 	.byte	0x64, 0x72, 0x20, 0x3e, 0x3e, 0x20, 0x31, 0x36, 0x29, 0x20, 0x2f, 0x20, 0x33, 0x32, 0x29, 0x20
        /*00cd*/ 	.byte	0x25, 0x20, 0x34, 0x29, 0x00
	.type		__unnamed_1,@object
	.size		__unnamed_1,(__unnamed_2 - __unnamed_1)
__unnamed_1:
        /*00d2*/ 	.byte	0x61, 0x75, 0x74, 0x6f, 0x20, 0x63, 0x75, 0x74, 0x65, 0x3a, 0x3a, 0x61, 0x73, 0x5f, 0x70, 0x6f
        /* <DEDUP_REMOVED lines=24> */
        /*0262*/ 	.byte	0x3c, 0x34, 0x30, 0x39, 0x36, 0x3e, 0x3e, 0x3e, 0x3e, 0x5d, 0x00
	.type		__unnamed_2,@object
	.size		__unnamed_2,(.L_2 - __unnamed_2)
__unnamed_2:
        /* <DEDUP_REMOVED lines=40> */
        /*04ed*/ 	.byte	0x74, 0x65, 0x3a, 0x3a, 0x43, 0x3c, 0x30, 0x3e, 0x3e, 0x3e, 0x3e, 0x5d, 0x00
.L_2:


//--------------------- .nv.shared._ZN7cutlass13device_kernelINS_4gemm6kernel13GemmUniversalIN4cute5tupleIJiiiiEEENS1_10collective13CollectiveMmaINS1_35MainloopSm100TmaUmmaWarpSpecializedILi36ELi2ELi4ENS5_IJNS4_1CILi2EEENSA_ILi1EEESC_EEEEENS5_IJNSA_ILi128EEENSA_ILi64EEESG_EEENS_12float_e5m2_tENS5_IJlSC_lEEESI_SJ_NS4_8TiledMMAINS4_8MMA_AtomIJNS4_10MMA_TraitsINS4_25SM100_MMA_F8F6F4_2x1SM_SSEJSI_SI_fSF_SG_NS4_17integral_constantINS4_4UMMA5MajorELSQ_0EEESR_NSO_INSP_7ScaleInELSS_0EEEST_EEEEEENS4_6LayoutINS5_IJSC_SC_SC_EEENS5_IJNSA_ILi0EEESY_SY_EEEEENS5_IJNS4_10UnderscoreES11_S11_EEEEENS4_18SM100_TMA_2SM_LOADENS4_14ComposedLayoutINS4_7SwizzleILi2ELi4ELi3EEENS4_18smem_ptr_flag_bitsILi8EEENSW_INS5_IJNSA_ILi8EEESG_EEENS5_IJSG_SC_EEEEEEEvNS4_8identityES14_S1E_vS1F_EENS_8epilogue10collective18CollectiveEpilogueINS1H_23Sm100TmaWarpSpecializedILi1ELi1ELi32ELb0ELb0EEEJNS5_IJSG_SG_SG_EEENS5_IJNSW_ISG_SC_EES1N_EEESI_SJ_SI_SJ_NS1H_6fusion15FusionCallbacksIS1L_NS1P_17LinearCombinationISI_fSI_fLNS_15FloatRoundStyleE2EEES1M_S1O_JEEENS4_5SM1004TMEM4LOAD26SM100_TMEM_LOAD_32dp32b32xENS4_13SM90_TMA_LOADES1E_NS4_39AutoVectorizingCopyWithAssumedAlignmentILi128EEENS4_14SM90_TMA_STOREES1E_S21_S21_EEEvvEEEEvNT_6ParamsE --------------------------
	.section	.nv.shared._ZN7cutlass13device_kernelINS_4gemm6kernel13GemmUniversalIN4cute5tupleIJiiiiEEENS1_10collective13CollectiveMmaINS1_35MainloopSm100TmaUmmaWarpSpecializedILi36ELi2ELi4ENS5_IJNS4_1CILi2EEENSA_ILi1EEESC_EEEEENS5_IJNSA_ILi128EEENSA_ILi64EEESG_EEENS_12float_e5m2_tENS5_IJlSC_lEEESI_SJ_NS4_8TiledMMAINS4_8MMA_AtomIJNS4_10MMA_TraitsINS4_25SM100_MMA_F8F6F4_2x1SM_SSEJSI_SI_fSF_SG_NS4_17integral_constantINS4_4UMMA5MajorELSQ_0EEESR_NSO_INSP_7ScaleInELSS_0EEEST_EEEEEENS4_6LayoutINS5_IJSC_SC_SC_EEENS5_IJNSA_ILi0EEESY_SY_EEEEENS5_IJNS4_10UnderscoreES11_S11_EEEEENS4_18SM100_TMA_2SM_LOADENS4_14ComposedLayoutINS4_7SwizzleILi2ELi4ELi3EEENS4_18smem_ptr_flag_bitsILi8EEENSW_INS5_IJNSA_ILi8EEESG_EEENS5_IJSG_SC_EEEEEEEvNS4_8identityES14_S1E_vS1F_EENS_8epilogue10collective18CollectiveEpilogueINS1H_23Sm100TmaWarpSpecializedILi1ELi1ELi32ELb0ELb0EEEJNS5_IJSG_SG_SG_EEENS5_IJNSW_ISG_SC_EES1N_EEESI_SJ_SI_SJ_NS1H_6fusion15FusionCallbacksIS1L_NS1P_17LinearCombinationISI_fSI_fLNS_15FloatRoundStyleE2EEES1M_S1O_JEEENS4_5SM1004TMEM4LOAD26SM100_TMEM_LOAD_32dp32b32xENS4_13SM90_TMA_LOADES1E_NS4_39AutoVectorizingCopyWithAssumedAlignmentILi128EEENS4_14SM90_TMA_STOREES1E_S21_S21_EEEvvEEEEvNT_6ParamsE,"aw",@nobits
	.sectionflags	@""
	.align	16
	.zero		1024


//--------------------- .nv.shared.reserved.0     --------------------------
	.section	.nv.shared.reserved.0,"aw",@nobits
	.weak		__nv_reservedSMEM_offset_0_alias
	.size		__nv_reservedSMEM_offset_0_alias, 0, 64
	.other		__nv_reservedSMEM_offset_0_alias,@"STO_CUDA_RESERVED_SHARED STV_DEFAULT"
__nv_reservedSMEM_offset_0_alias:
	.zero		0
.nv.shared.reserved.0:
	.zero		64
	.weak		__nv_reservedSMEM_tcgen05_partition
	.type		__nv_reservedSMEM_tcgen05_partition,@object
	.size		__nv_reservedSMEM_tcgen05_partition,(.L_0 - __nv_reservedSMEM_tcgen05_partition)
__nv_reservedSMEM_tcgen05_partition:
	.zero		32
.L_0:


//--------------------- .nv.global                --------------------------
	.section	.nv.global,"aw",@nobits
.nv.global:
	.type		_ZN40_INTERNAL_665716b1_4_k_cu_3832aa61_284724cute1_E,@object
	.size		_ZN40_INTERNAL_665716b1_4_k_cu_3832aa61_284724cute1_E,(_ZN40_INTERNAL_665716b1_4_k_cu_3832aa61_284724cuda3std3__45__cpo6cbeginE - _ZN40_INTERNAL_665716b1_4_k_cu_3832aa61_284724cute1_E)
_ZN40_INTERNAL_665716b1_4_k_cu_3832aa61_284724cute1_E:
	.zero		1
	.type		_ZN40_INTERNAL_665716b1_4_k_cu_3832aa61_284724cuda3std3__45__cpo6cbeginE,@object
	.size		_ZN40_INTERNAL_665716b1_4_k_cu_3832aa61_284724cuda3std3__45__cpo6cbeginE,(_ZN40_INTERNAL_665716b1_4_k_cu_3832aa61_284724cuda3std3__48in_placeE - _ZN40_INTERNAL_665716b1_4_k_cu_3832aa61_284724cuda3std3__45__cpo6cbeginE)
_ZN40_INTERNAL_665716b1_4_k_cu_3832aa61_284724cuda3std3__45__cpo6cbeginE:
	.zero		1
	.type		_ZN40_INTERNAL_665716b1_4_k_cu_3832aa61_284724cuda3std3__48in_placeE,@object
	.size		_ZN40_INTERNAL_665716b1_4_k_cu_3832aa61_284724cuda3std3__48in_placeE,(_ZN40_INTERNAL_665716b1_4_k_cu_3832aa61_284724cuda3std6ranges3__45__cpo9iter_moveE - _ZN40_INTERNAL_665716b1_4_k_cu_3832aa61_284724cuda3std3__48in_placeE)
_ZN40_INTERNAL_665716b1_4_k_cu_3832aa61_284724cuda3std3__48in_placeE:
	.zero		1
	.type		_ZN40_INTERNAL_665716b1_4_k_cu_3832aa61_284724cuda3std6ranges3__45__cpo9iter_moveE,@object
	.size		_ZN40_INTERNAL_665716b1_4_k_cu_3832aa61_284724cuda3std6ranges3__45__cpo9iter_moveE,(_ZN40_INTERNAL_665716b1_4_k_cu_3832aa61_284724cuda3std3__45__cpo5beginE - _ZN40_INTERNAL_665716b1_4_k_cu_3832aa61_284724cuda3std6ranges3__45__cpo9iter_moveE)
_ZN40_INTERNAL_665716b1_4_k_cu_3832aa61_284724cuda3std6ranges3__45__cpo9iter_moveE:
	.zero		1
	.type		_ZN40_INTERNAL_665716b1_4_k_cu_3832aa61_284724cuda3std3__45__cpo5beginE,@object
	.size		_ZN40_INTERNAL_665716b1_4_k_cu_3832aa61_284724cuda3std3__45__cpo5beginE,(_ZN40_INTERNAL_665716b1_4_k_cu_3832aa61_284724cuda3std3__442_GLOBAL__N__665716b1_4_k_cu_3832aa61_284726ignoreE - _ZN40_INTERNAL_665716b1_4_k_cu_3832aa61_284724cuda3std3__45__cpo5beginE)
_ZN40_INTERNAL_665716b1_4_k_cu_3832aa61_284724cuda3std3__45__cpo5beginE:
	.zero		1
	.type		_ZN40_INTERNAL_665716b1_4_k_cu_3832aa61_284724cuda3std3__442_GLOBAL__N__665716b1_4_k_cu_3832aa61_284726ignoreE,@object
	.size		_ZN40_INTERNAL_665716b1_4_k_cu_3832aa61_284724cuda3std3__442_GLOBAL__N__665716b1_4_k_cu_3832aa61_284726ignoreE,(_ZN40_INTERNAL_665716b1_4_k_cu_3832aa61_284724cute7productE - _ZN40_INTERNAL_665716b1_4_k_cu_3832aa61_284724cuda3std3__442_GLOBAL__N__665716b1_4_k_cu_3832aa61_284726ignoreE)
_ZN40_INTERNAL_665716b1_4_k_cu_3832aa61_284724cuda3std3__442_GLOBAL__N__665716b1_4_k_cu_3832aa61_284726ignoreE:
	.zero		1
	.type		_ZN40_INTERNAL_665716b1_4_k_cu_3832aa61_284724cute7productE,@object
	.size		_ZN40_INTERNAL_665716b1_4_k_cu_3832aa61_284724cute7productE,(_ZN40_INTERNAL_665716b1_4_k_cu_3832aa61_284724cuda3std3__45__cpo3endE - _ZN40_INTERNAL_665716b1_4_k_cu_3832aa61_284724cute7productE)
_ZN40_INTERNAL_665716b1_4_k_cu_3832aa61_284724cute7productE:
	.zero		1
	.type		_ZN40_INTERNAL_665716b1_4_k_cu_3832aa61_284724cuda3std3__45__cpo3endE,@object
	.size		_ZN40_INTERNAL_665716b1_4_k_cu_3832aa61_284724cuda3std3__45__cpo3endE,(_ZN40_INTERNAL_665716b1_4_k_cu_3832aa61_284724cuda3std3__419piecewise_constructE - _ZN40_INTERNAL_665716b1_4_k_cu_3832aa61_284724cuda3std3__45__cpo3endE)
_ZN40_INTERNAL_665716b1_4_k_cu_3832aa61_284724cuda3std3__45__cpo3endE:
	.zero		1
	.type		_ZN40_INTERNAL_665716b1_4_k_cu_3832aa61_284724cuda3std3__419piecewise_constructE,@object
	.size		_ZN40_INTERNAL_665716b1_4_k_cu_3832aa61_284724cuda3std3__419piecewise_constructE,(_ZN40_INTERNAL_665716b1_4_k_cu_3832aa61_284724cuda3std3__45__cpo4cendE - _ZN40_INTERNAL_665716b1_4_k_cu_3832aa61_284724cuda3std3__419piecewise_constructE)
_ZN40_INTERNAL_665716b1_4_k_cu_3832aa61_284724cuda3std3__419piecewise_constructE:
	.zero		1
	.type		_ZN40_INTERNAL_665716b1_4_k_cu_3832aa61_284724cuda3std3__45__cpo4cendE,@object
	.size		_ZN40_INTERNAL_665716b1_4_k_cu_3832aa61_284724cuda3std3__45__cpo4cendE,(_ZN40_INTERNAL_665716b1_4_k_cu_3832aa61_284724cuda3std6ranges3__45__cpo4swapE - _ZN40_INTERNAL_665716b1_4_k_cu_3832aa61_284724cuda3std3__45__cpo4cendE)
_ZN40_INTERNAL_665716b1_4_k_cu_3832aa61_284724cuda3std3__45__cpo4cendE:
	.zero		1
	.type		_ZN40_INTERNAL_665716b1_4_k_cu_3832aa61_284724cuda3std6ranges3__45__cpo4swapE,@object
	.size		_ZN40_INTERNAL_665716b1_4_k_cu_3832aa61_284724cuda3std6ranges3__45__cpo4swapE,(.L_10 - _ZN40_INTERNAL_665716b1_4_k_cu_3832aa61_284724cuda3std6ranges3__45__cpo4swapE)
_ZN40_INTERNAL_665716b1_4_k_cu_3832aa61_284724cuda3std6ranges3__45__cpo4swapE:
	.zero		1
.L_10:


//--------------------- .nv.constant0._ZN7cutlass13device_kernelINS_4gemm6kernel13GemmUniversalIN4cute5tupleIJiiiiEEENS1_10collective13CollectiveMmaINS1_35MainloopSm100TmaUmmaWarpSpecializedILi36ELi2ELi4ENS5_IJNS4_1CILi2EEENSA_ILi1EEESC_EEEEENS5_IJNSA_ILi128EEENSA_ILi64EEESG_EEENS_12float_e5m2_tENS5_IJlSC_lEEESI_SJ_NS4_8TiledMMAINS4_8MMA_AtomIJNS4_10MMA_TraitsINS4_25SM100_MMA_F8F6F4_2x1SM_SSEJSI_SI_fSF_SG_NS4_17integral_constantINS4_4UMMA5MajorELSQ_0EEESR_NSO_INSP_7ScaleInELSS_0EEEST_EEEEEENS4_6LayoutINS5_IJSC_SC_SC_EEENS5_IJNSA_ILi0EEESY_SY_EEEEENS5_IJNS4_10UnderscoreES11_S11_EEEEENS4_18SM100_TMA_2SM_LOADENS4_14ComposedLayoutINS4_7SwizzleILi2ELi4ELi3EEENS4_18smem_ptr_flag_bitsILi8EEENSW_INS5_IJNSA_ILi8EEESG_EEENS5_IJSG_SC_EEEEEEEvNS4_8identityES14_S1E_vS1F_EENS_8epilogue10collective18CollectiveEpilogueINS1H_23Sm100TmaWarpSpecializedILi1ELi1ELi32ELb0ELb0EEEJNS5_IJSG_SG_SG_EEENS5_IJNSW_ISG_SC_EES1N_EEESI_SJ_SI_SJ_NS1H_6fusion15FusionCallbacksIS1L_NS1P_17LinearCombinationISI_fSI_fLNS_15FloatRoundStyleE2EEES1M_S1O_JEEENS4_5SM1004TMEM4LOAD26SM100_TMEM_LOAD_32dp32b32xENS4_13SM90_TMA_LOADES1E_NS4_39AutoVectorizingCopyWithAssumedAlignmentILi128EEENS4_14SM90_TMA_STOREES1E_S21_S21_EEEvvEEEEvNT_6ParamsE --------------------------
	.section	.nv.constant0._ZN7cutlass13device_kernelINS_4gemm6kernel13GemmUniversalIN4cute5tupleIJiiiiEEENS1_10collective13CollectiveMmaINS1_35MainloopSm100TmaUmmaWarpSpecializedILi36ELi2ELi4ENS5_IJNS4_1CILi2EEENSA_ILi1EEESC_EEEEENS5_IJNSA_ILi128EEENSA_ILi64EEESG_EEENS_12float_e5m2_tENS5_IJlSC_lEEESI_SJ_NS4_8TiledMMAINS4_8MMA_AtomIJNS4_10MMA_TraitsINS4_25SM100_MMA_F8F6F4_2x1SM_SSEJSI_SI_fSF_SG_NS4_17integral_constantINS4_4UMMA5MajorELSQ_0EEESR_NSO_INSP_7ScaleInELSS_0EEEST_EEEEEENS4_6LayoutINS5_IJSC_SC_SC_EEENS5_IJNSA_ILi0EEESY_SY_EEEEENS5_IJNS4_10UnderscoreES11_S11_EEEEENS4_18SM100_TMA_2SM_LOADENS4_14ComposedLayoutINS4_7SwizzleILi2ELi4ELi3EEENS4_18smem_ptr_flag_bitsILi8EEENSW_INS5_IJNSA_ILi8EEESG_EEENS5_IJSG_SC_EEEEEEEvNS4_8identityES14_S1E_vS1F_EENS_8epilogue10collective18CollectiveEpilogueINS1H_23Sm100TmaWarpSpecializedILi1ELi1ELi32ELb0ELb0EEEJNS5_IJSG_SG_SG_EEENS5_IJNSW_ISG_SC_EES1N_EEESI_SJ_SI_SJ_NS1H_6fusion15FusionCallbacksIS1L_NS1P_17LinearCombinationISI_fSI_fLNS_15FloatRoundStyleE2EEES1M_S1O_JEEENS4_5SM1004TMEM4LOAD26SM100_TMEM_LOAD_32dp32b32xENS4_13SM90_TMA_LOADES1E_NS4_39AutoVectorizingCopyWithAssumedAlignmentILi128EEENS4_14SM90_TMA_STOREES1E_S21_S21_EEEvvEEEEvNT_6ParamsE,"a",@progbits
	.sectionflags	@""
	.align	4
.nv.constant0._ZN7cutlass13device_kernelINS_4gemm6kernel13GemmUniversalIN4cute5tupleIJiiiiEEENS1_10collective13CollectiveMmaINS1_35MainloopSm100TmaUmmaWarpSpecializedILi36ELi2ELi4ENS5_IJNS4_1CILi2EEENSA_ILi1EEESC_EEEEENS5_IJNSA_ILi128EEENSA_ILi64EEESG_EEENS_12float_e5m2_tENS5_IJlSC_lEEESI_SJ_NS4_8TiledMMAINS4_8MMA_AtomIJNS4_10MMA_TraitsINS4_25SM100_MMA_F8F6F4_2x1SM_SSEJSI_SI_fSF_SG_NS4_17integral_constantINS4_4UMMA5MajorELSQ_0EEESR_NSO_INSP_7ScaleInELSS_0EEEST_EEEEEENS4_6LayoutINS5_IJSC_SC_SC_EEENS5_IJNSA_ILi0EEESY_SY_EEEEENS5_IJNS4_10UnderscoreES11_S11_EEEEENS4_18SM100_TMA_2SM_LOADENS4_14ComposedLayoutINS4_7SwizzleILi2ELi4ELi3EEENS4_18smem_ptr_flag_bitsILi8EEENSW_INS5_IJNSA_ILi8EEESG_EEENS5_IJSG_SC_EEEEEEEvNS4_8identityES14_S1E_vS1F_EENS_8epilogue10collective18CollectiveEpilogueINS1H_23Sm100TmaWarpSpecializedILi1ELi1ELi32ELb0ELb0EEEJNS5_IJSG_SG_SG_EEENS5_IJNSW_ISG_SC_EES1N_EEESI_SJ_SI_SJ_NS1H_6fusion15FusionCallbacksIS1L_NS1P_17LinearCombinationISI_fSI_fLNS_15FloatRoundStyleE2EEES1M_S1O_JEEENS4_5SM1004TMEM4LOAD26SM100_TMEM_LOAD_32dp32b32xENS4_13SM90_TMA_LOADES1E_NS4_39AutoVectorizingCopyWithAssumedAlignmentILi128EEENS4_14SM90_TMA_STOREES1E_S21_S21_EEEvvEEEEvNT_6ParamsE:
	.zero		2944


//--------------------- SYMBOLS --------------------------

	.type		.nv.reservedSmem.offset0,@object
	.size		.nv.reservedSmem.offset0,0x4
	.type		.nv.reservedSmem.cap,@object
	.size		.nv.reservedSmem.cap,0x4
	.type		__assertfail,@function
